//
// Generated by NVIDIA NVVM Compiler
//
// Compiler Build ID: CL-36424714
// Cuda compilation tools, release 13.0, V13.0.88
// Based on NVVM 20.0.0
//

.version 9.0
.target sm_100
.address_size 64

	// .globl	_Z9RF_kernelPfiiiiiiiiiiiS_

.visible .entry _Z9RF_kernelPfiiiiiiiiiiiS_(
	.param .u64 .ptr .align 1 _Z9RF_kernelPfiiiiiiiiiiiS__param_0,
	.param .u32 _Z9RF_kernelPfiiiiiiiiiiiS__param_1,
	.param .u32 _Z9RF_kernelPfiiiiiiiiiiiS__param_2,
	.param .u32 _Z9RF_kernelPfiiiiiiiiiiiS__param_3,
	.param .u32 _Z9RF_kernelPfiiiiiiiiiiiS__param_4,
	.param .u32 _Z9RF_kernelPfiiiiiiiiiiiS__param_5,
	.param .u32 _Z9RF_kernelPfiiiiiiiiiiiS__param_6,
	.param .u32 _Z9RF_kernelPfiiiiiiiiiiiS__param_7,
	.param .u32 _Z9RF_kernelPfiiiiiiiiiiiS__param_8,
	.param .u32 _Z9RF_kernelPfiiiiiiiiiiiS__param_9,
	.param .u32 _Z9RF_kernelPfiiiiiiiiiiiS__param_10,
	.param .u32 _Z9RF_kernelPfiiiiiiiiiiiS__param_11,
	.param .u64 .ptr .align 1 _Z9RF_kernelPfiiiiiiiiiiiS__param_12
)
{
	.reg .pred 	%p<400>;
	.reg .b32 	%r<757>;
	.reg .b32 	%f<313>;
	.reg .b64 	%rd<10>;

	ld.param.u32 	%r12, [_Z9RF_kernelPfiiiiiiiiiiiS__param_1];
	ld.param.u32 	%r2, [_Z9RF_kernelPfiiiiiiiiiiiS__param_2];
	ld.param.u32 	%r4, [_Z9RF_kernelPfiiiiiiiiiiiS__param_4];
	ld.param.u32 	%r5, [_Z9RF_kernelPfiiiiiiiiiiiS__param_5];
	ld.param.u32 	%r6, [_Z9RF_kernelPfiiiiiiiiiiiS__param_6];
	ld.param.u32 	%r8, [_Z9RF_kernelPfiiiiiiiiiiiS__param_8];
	ld.param.u32 	%r9, [_Z9RF_kernelPfiiiiiiiiiiiS__param_9];
	ld.param.u32 	%r10, [_Z9RF_kernelPfiiiiiiiiiiiS__param_10];
	ld.param.u32 	%r11, [_Z9RF_kernelPfiiiiiiiiiiiS__param_11];
	mov.u32 	%r13, %ctaid.x;
	mov.u32 	%r14, %ntid.x;
	mov.u32 	%r15, %tid.x;
	mad.lo.s32 	%r1, %r13, %r14, %r15;
	setp.ge.s32 	%p1, %r1, %r12;
	@%p1 bra 	$L__BB0_2;
	ld.param.u64 	%rd9, [_Z9RF_kernelPfiiiiiiiiiiiS__param_12];
	ld.param.u32 	%r756, [_Z9RF_kernelPfiiiiiiiiiiiS__param_7];
	ld.param.u32 	%r755, [_Z9RF_kernelPfiiiiiiiiiiiS__param_3];
	ld.param.u64 	%rd8, [_Z9RF_kernelPfiiiiiiiiiiiS__param_0];
	cvta.to.global.u64 	%rd3, %rd8;
	cvta.to.global.u64 	%rd4, %rd9;
	mul.wide.s32 	%rd5, %r1, 4;
	add.s64 	%rd6, %rd3, %rd5;
	ld.global.f32 	%f1, [%rd6];
	add.s32 	%r16, %r2, 1;
	cvt.rn.f32.s32 	%f2, %r16;
	setp.leu.f32 	%p2, %f1, %f2;
	add.s32 	%r17, %r2, 2;
	cvt.rn.f32.s32 	%f3, %r17;
	setp.gt.f32 	%p3, %f1, %f3;
	selp.b32 	%r18, 3, 2, %p3;
	selp.b32 	%r19, 0, %r18, %p2;
	cvt.rn.f32.s32 	%f4, %r2;
	setp.gt.f32 	%p4, %f1, %f4;
	and.pred  	%p5, %p2, %p4;
	selp.u32 	%r20, 1, 0, %p5;
	add.s32 	%r21, %r19, %r20;
	add.s32 	%r22, %r2, 5;
	cvt.rn.f32.s32 	%f5, %r22;
	setp.leu.f32 	%p6, %f1, %f5;
	add.s32 	%r23, %r2, 6;
	cvt.rn.f32.s32 	%f6, %r23;
	setp.gt.f32 	%p7, %f1, %f6;
	selp.b32 	%r24, 3, 2, %p7;
	selp.b32 	%r25, 0, %r24, %p6;
	add.s32 	%r26, %r2, 4;
	cvt.rn.f32.s32 	%f7, %r26;
	setp.gt.f32 	%p8, %f1, %f7;
	add.s32 	%r27, %r2, 9;
	cvt.rn.f32.s32 	%f8, %r27;
	setp.leu.f32 	%p9, %f1, %f8;
	add.s32 	%r28, %r2, 10;
	cvt.rn.f32.s32 	%f9, %r28;
	setp.gt.f32 	%p10, %f1, %f9;
	selp.b32 	%r29, 3, 2, %p10;
	selp.b32 	%r30, 0, %r29, %p9;
	add.s32 	%r31, %r2, 8;
	cvt.rn.f32.s32 	%f10, %r31;
	setp.gt.f32 	%p11, %f1, %f10;
	and.pred  	%p12, %p9, %p11;
	selp.u32 	%r32, 1, 0, %p12;
	add.s32 	%r33, %r30, %r32;
	add.s32 	%r34, %r2, 13;
	cvt.rn.f32.s32 	%f11, %r34;
	setp.leu.f32 	%p13, %f1, %f11;
	add.s32 	%r35, %r2, 14;
	cvt.rn.f32.s32 	%f12, %r35;
	setp.gt.f32 	%p14, %f1, %f12;
	add.s32 	%r36, %r2, 12;
	cvt.rn.f32.s32 	%f13, %r36;
	setp.gt.f32 	%p15, %f1, %f13;
	and.pred  	%p16, %p13, %p15;
	selp.u32 	%r37, 1, 0, %p16;
	add.s32 	%r38, %r2, 17;
	cvt.rn.f32.s32 	%f14, %r38;
	setp.leu.f32 	%p17, %f1, %f14;
	add.s32 	%r39, %r2, 18;
	cvt.rn.f32.s32 	%f15, %r39;
	setp.gt.f32 	%p18, %f1, %f15;
	selp.b32 	%r40, 3, 2, %p18;
	selp.b32 	%r41, 0, %r40, %p17;
	add.s32 	%r42, %r2, 16;
	cvt.rn.f32.s32 	%f16, %r42;
	setp.gt.f32 	%p19, %f1, %f16;
	and.pred  	%p20, %p17, %p19;
	selp.u32 	%r43, 1, 0, %p20;
	add.s32 	%r44, %r41, %r43;
	add.s32 	%r45, %r2, 21;
	cvt.rn.f32.s32 	%f17, %r45;
	setp.leu.f32 	%p21, %f1, %f17;
	add.s32 	%r46, %r2, 22;
	cvt.rn.f32.s32 	%f18, %r46;
	setp.gt.f32 	%p22, %f1, %f18;
	add.s32 	%r47, %r2, 20;
	cvt.rn.f32.s32 	%f19, %r47;
	setp.gt.f32 	%p23, %f1, %f19;
	and.pred  	%p24, %p21, %p23;
	selp.u32 	%r48, 1, 0, %p24;
	add.s32 	%r49, %r2, 25;
	cvt.rn.f32.s32 	%f20, %r49;
	setp.leu.f32 	%p25, %f1, %f20;
	add.s32 	%r50, %r2, 26;
	cvt.rn.f32.s32 	%f21, %r50;
	setp.gt.f32 	%p26, %f1, %f21;
	selp.b32 	%r51, 3, 2, %p26;
	selp.b32 	%r52, 0, %r51, %p25;
	add.s32 	%r53, %r2, 24;
	cvt.rn.f32.s32 	%f22, %r53;
	setp.gt.f32 	%p27, %f1, %f22;
	and.pred  	%p28, %p25, %p27;
	selp.u32 	%r54, 1, 0, %p28;
	add.s32 	%r55, %r52, %r54;
	add.s32 	%r56, %r2, 29;
	cvt.rn.f32.s32 	%f23, %r56;
	setp.leu.f32 	%p29, %f1, %f23;
	add.s32 	%r57, %r2, 30;
	cvt.rn.f32.s32 	%f24, %r57;
	setp.gt.f32 	%p30, %f1, %f24;
	add.s32 	%r58, %r2, 28;
	cvt.rn.f32.s32 	%f25, %r58;
	setp.gt.f32 	%p31, %f1, %f25;
	and.pred  	%p32, %p29, %p31;
	selp.u32 	%r59, 1, 0, %p32;
	add.s32 	%r60, %r2, 3;
	cvt.rn.f32.s32 	%f26, %r60;
	setp.leu.f32 	%p33, %f1, %f26;
	selp.b32 	%r61, 5, 4, %p8;
	selp.b32 	%r62, %r61, 4, %p6;
	add.s32 	%r63, %r62, %r25;
	selp.b32 	%r64, %r21, %r63, %p33;
	add.s32 	%r65, %r2, 11;
	cvt.rn.f32.s32 	%f27, %r65;
	setp.leu.f32 	%p34, %f1, %f27;
	selp.b32 	%r66, 7, 6, %p14;
	selp.b32 	%r67, 4, %r66, %p13;
	add.s32 	%r68, %r67, %r37;
	selp.b32 	%r69, %r33, %r68, %p34;
	add.s32 	%r70, %r2, 19;
	cvt.rn.f32.s32 	%f28, %r70;
	setp.leu.f32 	%p35, %f1, %f28;
	selp.b32 	%r71, 7, 6, %p22;
	selp.b32 	%r72, 4, %r71, %p21;
	add.s32 	%r73, %r72, %r48;
	selp.b32 	%r74, %r44, %r73, %p35;
	add.s32 	%r75, %r2, 27;
	cvt.rn.f32.s32 	%f29, %r75;
	setp.leu.f32 	%p36, %f1, %f29;
	selp.b32 	%r76, 7, 6, %p30;
	selp.b32 	%r77, 4, %r76, %p29;
	add.s32 	%r78, %r77, %r59;
	selp.b32 	%r79, %r55, %r78, %p36;
	add.s32 	%r80, %r2, 7;
	cvt.rn.f32.s32 	%f30, %r80;
	setp.leu.f32 	%p37, %f1, %f30;
	add.s32 	%r81, %r69, 8;
	selp.b32 	%r82, %r64, %r81, %p37;
	add.s32 	%r83, %r2, 23;
	cvt.rn.f32.s32 	%f31, %r83;
	setp.leu.f32 	%p38, %f1, %f31;
	add.s32 	%r84, %r79, 8;
	selp.b32 	%r85, %r74, %r84, %p38;
	add.s32 	%r86, %r2, 15;
	cvt.rn.f32.s32 	%f32, %r86;
	setp.leu.f32 	%p39, %f1, %f32;
	add.s32 	%r87, %r85, 16;
	selp.b32 	%r88, %r82, %r87, %p39;
	add.s32 	%r89, %r755, 1;
	cvt.rn.f32.s32 	%f33, %r89;
	setp.leu.f32 	%p40, %f1, %f33;
	add.s32 	%r90, %r755, 2;
	cvt.rn.f32.s32 	%f34, %r90;
	setp.gt.f32 	%p41, %f1, %f34;
	selp.b32 	%r91, 3, 2, %p41;
	selp.b32 	%r92, 0, %r91, %p40;
	cvt.rn.f32.s32 	%f35, %r755;
	setp.gt.f32 	%p42, %f1, %f35;
	and.pred  	%p43, %p40, %p42;
	selp.u32 	%r93, 1, 0, %p43;
	add.s32 	%r94, %r92, %r93;
	add.s32 	%r95, %r755, 5;
	cvt.rn.f32.s32 	%f36, %r95;
	setp.leu.f32 	%p44, %f1, %f36;
	add.s32 	%r96, %r755, 6;
	cvt.rn.f32.s32 	%f37, %r96;
	setp.gt.f32 	%p45, %f1, %f37;
	add.s32 	%r97, %r755, 4;
	cvt.rn.f32.s32 	%f38, %r97;
	setp.gt.f32 	%p46, %f1, %f38;
	and.pred  	%p47, %p44, %p46;
	selp.u32 	%r98, 1, 0, %p47;
	add.s32 	%r99, %r755, 9;
	cvt.rn.f32.s32 	%f39, %r99;
	setp.leu.f32 	%p48, %f1, %f39;
	add.s32 	%r100, %r755, 10;
	cvt.rn.f32.s32 	%f40, %r100;
	setp.gt.f32 	%p49, %f1, %f40;
	selp.b32 	%r101, 3, 2, %p49;
	selp.b32 	%r102, 0, %r101, %p48;
	add.s32 	%r103, %r755, 8;
	cvt.rn.f32.s32 	%f41, %r103;
	setp.gt.f32 	%p50, %f1, %f41;
	and.pred  	%p51, %p48, %p50;
	selp.u32 	%r104, 1, 0, %p51;
	add.s32 	%r105, %r102, %r104;
	add.s32 	%r106, %r755, 13;
	cvt.rn.f32.s32 	%f42, %r106;
	setp.leu.f32 	%p52, %f1, %f42;
	add.s32 	%r107, %r755, 14;
	cvt.rn.f32.s32 	%f43, %r107;
	setp.gt.f32 	%p53, %f1, %f43;
	add.s32 	%r108, %r755, 12;
	cvt.rn.f32.s32 	%f44, %r108;
	setp.gt.f32 	%p54, %f1, %f44;
	and.pred  	%p55, %p52, %p54;
	selp.u32 	%r109, 1, 0, %p55;
	add.s32 	%r110, %r755, 17;
	cvt.rn.f32.s32 	%f45, %r110;
	setp.leu.f32 	%p56, %f1, %f45;
	add.s32 	%r111, %r755, 18;
	cvt.rn.f32.s32 	%f46, %r111;
	setp.gt.f32 	%p57, %f1, %f46;
	selp.b32 	%r112, 3, 2, %p57;
	selp.b32 	%r113, 0, %r112, %p56;
	add.s32 	%r114, %r755, 16;
	cvt.rn.f32.s32 	%f47, %r114;
	setp.gt.f32 	%p58, %f1, %f47;
	and.pred  	%p59, %p56, %p58;
	selp.u32 	%r115, 1, 0, %p59;
	add.s32 	%r116, %r113, %r115;
	add.s32 	%r117, %r755, 21;
	cvt.rn.f32.s32 	%f48, %r117;
	setp.leu.f32 	%p60, %f1, %f48;
	add.s32 	%r118, %r755, 22;
	cvt.rn.f32.s32 	%f49, %r118;
	setp.gt.f32 	%p61, %f1, %f49;
	add.s32 	%r119, %r755, 20;
	cvt.rn.f32.s32 	%f50, %r119;
	setp.gt.f32 	%p62, %f1, %f50;
	and.pred  	%p63, %p60, %p62;
	selp.u32 	%r120, 1, 0, %p63;
	add.s32 	%r121, %r755, 25;
	cvt.rn.f32.s32 	%f51, %r121;
	setp.leu.f32 	%p64, %f1, %f51;
	add.s32 	%r122, %r755, 26;
	cvt.rn.f32.s32 	%f52, %r122;
	setp.gt.f32 	%p65, %f1, %f52;
	selp.b32 	%r123, 3, 2, %p65;
	selp.b32 	%r124, 0, %r123, %p64;
	add.s32 	%r125, %r755, 24;
	cvt.rn.f32.s32 	%f53, %r125;
	setp.gt.f32 	%p66, %f1, %f53;
	and.pred  	%p67, %p64, %p66;
	selp.u32 	%r126, 1, 0, %p67;
	add.s32 	%r127, %r124, %r126;
	add.s32 	%r128, %r755, 29;
	cvt.rn.f32.s32 	%f54, %r128;
	setp.leu.f32 	%p68, %f1, %f54;
	add.s32 	%r129, %r755, 30;
	cvt.rn.f32.s32 	%f55, %r129;
	setp.gt.f32 	%p69, %f1, %f55;
	add.s32 	%r130, %r755, 28;
	cvt.rn.f32.s32 	%f56, %r130;
	setp.gt.f32 	%p70, %f1, %f56;
	and.pred  	%p71, %p68, %p70;
	selp.u32 	%r131, 1, 0, %p71;
	add.s32 	%r132, %r755, 3;
	cvt.rn.f32.s32 	%f57, %r132;
	setp.leu.f32 	%p72, %f1, %f57;
	selp.b32 	%r133, 7, 6, %p45;
	selp.b32 	%r134, 4, %r133, %p44;
	add.s32 	%r135, %r134, %r98;
	selp.b32 	%r136, %r94, %r135, %p72;
	add.s32 	%r137, %r755, 11;
	cvt.rn.f32.s32 	%f58, %r137;
	setp.leu.f32 	%p73, %f1, %f58;
	selp.b32 	%r138, 7, 6, %p53;
	selp.b32 	%r139, 4, %r138, %p52;
	add.s32 	%r140, %r139, %r109;
	selp.b32 	%r141, %r105, %r140, %p73;
	add.s32 	%r142, %r755, 19;
	cvt.rn.f32.s32 	%f59, %r142;
	setp.leu.f32 	%p74, %f1, %f59;
	selp.b32 	%r143, 7, 6, %p61;
	selp.b32 	%r144, 4, %r143, %p60;
	add.s32 	%r145, %r144, %r120;
	selp.b32 	%r146, %r116, %r145, %p74;
	add.s32 	%r147, %r755, 27;
	cvt.rn.f32.s32 	%f60, %r147;
	setp.leu.f32 	%p75, %f1, %f60;
	selp.b32 	%r148, 7, 6, %p69;
	selp.b32 	%r149, 4, %r148, %p68;
	add.s32 	%r150, %r149, %r131;
	selp.b32 	%r151, %r127, %r150, %p75;
	add.s32 	%r152, %r755, 7;
	cvt.rn.f32.s32 	%f61, %r152;
	setp.leu.f32 	%p76, %f1, %f61;
	add.s32 	%r153, %r141, 8;
	selp.b32 	%r154, %r136, %r153, %p76;
	add.s32 	%r155, %r755, 23;
	cvt.rn.f32.s32 	%f62, %r155;
	setp.leu.f32 	%p77, %f1, %f62;
	add.s32 	%r156, %r151, 8;
	selp.b32 	%r157, %r146, %r156, %p77;
	add.s32 	%r158, %r755, 15;
	cvt.rn.f32.s32 	%f63, %r158;
	setp.leu.f32 	%p78, %f1, %f63;
	add.s32 	%r159, %r157, 16;
	selp.b32 	%r160, %r154, %r159, %p78;
	add.s32 	%r161, %r4, 1;
	cvt.rn.f32.s32 	%f64, %r161;
	setp.leu.f32 	%p79, %f1, %f64;
	add.s32 	%r162, %r4, 2;
	cvt.rn.f32.s32 	%f65, %r162;
	setp.gt.f32 	%p80, %f1, %f65;
	selp.b32 	%r163, 3, 2, %p80;
	selp.b32 	%r164, 0, %r163, %p79;
	cvt.rn.f32.s32 	%f66, %r4;
	setp.gt.f32 	%p81, %f1, %f66;
	and.pred  	%p82, %p79, %p81;
	selp.u32 	%r165, 1, 0, %p82;
	add.s32 	%r166, %r164, %r165;
	add.s32 	%r167, %r4, 5;
	cvt.rn.f32.s32 	%f67, %r167;
	setp.leu.f32 	%p83, %f1, %f67;
	add.s32 	%r168, %r4, 6;
	cvt.rn.f32.s32 	%f68, %r168;
	setp.gt.f32 	%p84, %f1, %f68;
	add.s32 	%r169, %r4, 4;
	cvt.rn.f32.s32 	%f69, %r169;
	setp.gt.f32 	%p85, %f1, %f69;
	and.pred  	%p86, %p83, %p85;
	selp.u32 	%r170, 1, 0, %p86;
	add.s32 	%r171, %r4, 9;
	cvt.rn.f32.s32 	%f70, %r171;
	setp.leu.f32 	%p87, %f1, %f70;
	add.s32 	%r172, %r4, 10;
	cvt.rn.f32.s32 	%f71, %r172;
	setp.gt.f32 	%p88, %f1, %f71;
	selp.b32 	%r173, 3, 2, %p88;
	selp.b32 	%r174, 0, %r173, %p87;
	add.s32 	%r175, %r4, 8;
	cvt.rn.f32.s32 	%f72, %r175;
	setp.gt.f32 	%p89, %f1, %f72;
	and.pred  	%p90, %p87, %p89;
	selp.u32 	%r176, 1, 0, %p90;
	add.s32 	%r177, %r174, %r176;
	add.s32 	%r178, %r4, 13;
	cvt.rn.f32.s32 	%f73, %r178;
	setp.leu.f32 	%p91, %f1, %f73;
	add.s32 	%r179, %r4, 14;
	cvt.rn.f32.s32 	%f74, %r179;
	setp.gt.f32 	%p92, %f1, %f74;
	add.s32 	%r180, %r4, 12;
	cvt.rn.f32.s32 	%f75, %r180;
	setp.gt.f32 	%p93, %f1, %f75;
	and.pred  	%p94, %p91, %p93;
	selp.u32 	%r181, 1, 0, %p94;
	add.s32 	%r182, %r4, 17;
	cvt.rn.f32.s32 	%f76, %r182;
	setp.leu.f32 	%p95, %f1, %f76;
	add.s32 	%r183, %r4, 18;
	cvt.rn.f32.s32 	%f77, %r183;
	setp.gt.f32 	%p96, %f1, %f77;
	selp.b32 	%r184, 3, 2, %p96;
	selp.b32 	%r185, 0, %r184, %p95;
	add.s32 	%r186, %r4, 16;
	cvt.rn.f32.s32 	%f78, %r186;
	setp.gt.f32 	%p97, %f1, %f78;
	and.pred  	%p98, %p95, %p97;
	selp.u32 	%r187, 1, 0, %p98;
	add.s32 	%r188, %r185, %r187;
	add.s32 	%r189, %r4, 21;
	cvt.rn.f32.s32 	%f79, %r189;
	setp.leu.f32 	%p99, %f1, %f79;
	add.s32 	%r190, %r4, 22;
	cvt.rn.f32.s32 	%f80, %r190;
	setp.gt.f32 	%p100, %f1, %f80;
	add.s32 	%r191, %r4, 20;
	cvt.rn.f32.s32 	%f81, %r191;
	setp.gt.f32 	%p101, %f1, %f81;
	and.pred  	%p102, %p99, %p101;
	selp.u32 	%r192, 1, 0, %p102;
	add.s32 	%r193, %r4, 25;
	cvt.rn.f32.s32 	%f82, %r193;
	setp.leu.f32 	%p103, %f1, %f82;
	add.s32 	%r194, %r4, 26;
	cvt.rn.f32.s32 	%f83, %r194;
	setp.gt.f32 	%p104, %f1, %f83;
	selp.b32 	%r195, 3, 2, %p104;
	selp.b32 	%r196, 0, %r195, %p103;
	add.s32 	%r197, %r4, 24;
	cvt.rn.f32.s32 	%f84, %r197;
	setp.gt.f32 	%p105, %f1, %f84;
	and.pred  	%p106, %p103, %p105;
	selp.u32 	%r198, 1, 0, %p106;
	add.s32 	%r199, %r196, %r198;
	add.s32 	%r200, %r4, 29;
	cvt.rn.f32.s32 	%f85, %r200;
	setp.leu.f32 	%p107, %f1, %f85;
	add.s32 	%r201, %r4, 30;
	cvt.rn.f32.s32 	%f86, %r201;
	setp.gt.f32 	%p108, %f1, %f86;
	add.s32 	%r202, %r4, 28;
	cvt.rn.f32.s32 	%f87, %r202;
	setp.gt.f32 	%p109, %f1, %f87;
	and.pred  	%p110, %p107, %p109;
	selp.u32 	%r203, 1, 0, %p110;
	add.s32 	%r204, %r4, 3;
	cvt.rn.f32.s32 	%f88, %r204;
	setp.leu.f32 	%p111, %f1, %f88;
	selp.b32 	%r205, 7, 6, %p84;
	selp.b32 	%r206, 4, %r205, %p83;
	add.s32 	%r207, %r206, %r170;
	selp.b32 	%r208, %r166, %r207, %p111;
	add.s32 	%r209, %r4, 11;
	cvt.rn.f32.s32 	%f89, %r209;
	setp.leu.f32 	%p112, %f1, %f89;
	selp.b32 	%r210, 7, 6, %p92;
	selp.b32 	%r211, 4, %r210, %p91;
	add.s32 	%r212, %r211, %r181;
	selp.b32 	%r213, %r177, %r212, %p112;
	add.s32 	%r214, %r4, 19;
	cvt.rn.f32.s32 	%f90, %r214;
	setp.leu.f32 	%p113, %f1, %f90;
	selp.b32 	%r215, 7, 6, %p100;
	selp.b32 	%r216, 4, %r215, %p99;
	add.s32 	%r217, %r216, %r192;
	selp.b32 	%r218, %r188, %r217, %p113;
	add.s32 	%r219, %r4, 27;
	cvt.rn.f32.s32 	%f91, %r219;
	setp.leu.f32 	%p114, %f1, %f91;
	selp.b32 	%r220, 7, 6, %p108;
	selp.b32 	%r221, 4, %r220, %p107;
	add.s32 	%r222, %r221, %r203;
	selp.b32 	%r223, %r199, %r222, %p114;
	add.s32 	%r224, %r4, 7;
	cvt.rn.f32.s32 	%f92, %r224;
	setp.leu.f32 	%p115, %f1, %f92;
	add.s32 	%r225, %r213, 8;
	selp.b32 	%r226, %r208, %r225, %p115;
	add.s32 	%r227, %r4, 23;
	cvt.rn.f32.s32 	%f93, %r227;
	setp.leu.f32 	%p116, %f1, %f93;
	add.s32 	%r228, %r223, 8;
	selp.b32 	%r229, %r218, %r228, %p116;
	add.s32 	%r230, %r4, 15;
	cvt.rn.f32.s32 	%f94, %r230;
	setp.leu.f32 	%p117, %f1, %f94;
	add.s32 	%r231, %r229, 16;
	selp.b32 	%r232, %r226, %r231, %p117;
	add.s32 	%r233, %r5, 1;
	cvt.rn.f32.s32 	%f95, %r233;
	setp.leu.f32 	%p118, %f1, %f95;
	add.s32 	%r234, %r5, 2;
	cvt.rn.f32.s32 	%f96, %r234;
	setp.gt.f32 	%p119, %f1, %f96;
	selp.b32 	%r235, 3, 2, %p119;
	selp.b32 	%r236, 0, %r235, %p118;
	cvt.rn.f32.s32 	%f97, %r5;
	setp.gt.f32 	%p120, %f1, %f97;
	and.pred  	%p121, %p118, %p120;
	selp.u32 	%r237, 1, 0, %p121;
	add.s32 	%r238, %r236, %r237;
	add.s32 	%r239, %r5, 5;
	cvt.rn.f32.s32 	%f98, %r239;
	setp.leu.f32 	%p122, %f1, %f98;
	add.s32 	%r240, %r5, 6;
	cvt.rn.f32.s32 	%f99, %r240;
	setp.gt.f32 	%p123, %f1, %f99;
	add.s32 	%r241, %r5, 4;
	cvt.rn.f32.s32 	%f100, %r241;
	setp.gt.f32 	%p124, %f1, %f100;
	and.pred  	%p125, %p122, %p124;
	selp.u32 	%r242, 1, 0, %p125;
	add.s32 	%r243, %r5, 9;
	cvt.rn.f32.s32 	%f101, %r243;
	setp.leu.f32 	%p126, %f1, %f101;
	add.s32 	%r244, %r5, 10;
	cvt.rn.f32.s32 	%f102, %r244;
	setp.gt.f32 	%p127, %f1, %f102;
	selp.b32 	%r245, 3, 2, %p127;
	selp.b32 	%r246, 0, %r245, %p126;
	add.s32 	%r247, %r5, 8;
	cvt.rn.f32.s32 	%f103, %r247;
	setp.gt.f32 	%p128, %f1, %f103;
	and.pred  	%p129, %p126, %p128;
	selp.u32 	%r248, 1, 0, %p129;
	add.s32 	%r249, %r246, %r248;
	add.s32 	%r250, %r5, 13;
	cvt.rn.f32.s32 	%f104, %r250;
	setp.leu.f32 	%p130, %f1, %f104;
	add.s32 	%r251, %r5, 14;
	cvt.rn.f32.s32 	%f105, %r251;
	setp.gt.f32 	%p131, %f1, %f105;
	add.s32 	%r252, %r5, 12;
	cvt.rn.f32.s32 	%f106, %r252;
	setp.gt.f32 	%p132, %f1, %f106;
	and.pred  	%p133, %p130, %p132;
	selp.u32 	%r253, 1, 0, %p133;
	add.s32 	%r254, %r5, 17;
	cvt.rn.f32.s32 	%f107, %r254;
	setp.leu.f32 	%p134, %f1, %f107;
	add.s32 	%r255, %r5, 18;
	cvt.rn.f32.s32 	%f108, %r255;
	setp.gt.f32 	%p135, %f1, %f108;
	selp.b32 	%r256, 3, 2, %p135;
	selp.b32 	%r257, 0, %r256, %p134;
	add.s32 	%r258, %r5, 16;
	cvt.rn.f32.s32 	%f109, %r258;
	setp.gt.f32 	%p136, %f1, %f109;
	and.pred  	%p137, %p134, %p136;
	selp.u32 	%r259, 1, 0, %p137;
	add.s32 	%r260, %r257, %r259;
	add.s32 	%r261, %r5, 21;
	cvt.rn.f32.s32 	%f110, %r261;
	setp.leu.f32 	%p138, %f1, %f110;
	add.s32 	%r262, %r5, 22;
	cvt.rn.f32.s32 	%f111, %r262;
	setp.gt.f32 	%p139, %f1, %f111;
	add.s32 	%r263, %r5, 20;
	cvt.rn.f32.s32 	%f112, %r263;
	setp.gt.f32 	%p140, %f1, %f112;
	and.pred  	%p141, %p138, %p140;
	selp.u32 	%r264, 1, 0, %p141;
	add.s32 	%r265, %r5, 25;
	cvt.rn.f32.s32 	%f113, %r265;
	setp.leu.f32 	%p142, %f1, %f113;
	add.s32 	%r266, %r5, 26;
	cvt.rn.f32.s32 	%f114, %r266;
	setp.gt.f32 	%p143, %f1, %f114;
	selp.b32 	%r267, 3, 2, %p143;
	selp.b32 	%r268, 0, %r267, %p142;
	add.s32 	%r269, %r5, 24;
	cvt.rn.f32.s32 	%f115, %r269;
	setp.gt.f32 	%p144, %f1, %f115;
	and.pred  	%p145, %p142, %p144;
	selp.u32 	%r270, 1, 0, %p145;
	add.s32 	%r271, %r268, %r270;
	add.s32 	%r272, %r5, 29;
	cvt.rn.f32.s32 	%f116, %r272;
	setp.leu.f32 	%p146, %f1, %f116;
	add.s32 	%r273, %r5, 30;
	cvt.rn.f32.s32 	%f117, %r273;
	setp.gt.f32 	%p147, %f1, %f117;
	add.s32 	%r274, %r5, 28;
	cvt.rn.f32.s32 	%f118, %r274;
	setp.gt.f32 	%p148, %f1, %f118;
	and.pred  	%p149, %p146, %p148;
	selp.u32 	%r275, 1, 0, %p149;
	add.s32 	%r276, %r5, 3;
	cvt.rn.f32.s32 	%f119, %r276;
	setp.leu.f32 	%p150, %f1, %f119;
	selp.b32 	%r277, 7, 6, %p123;
	selp.b32 	%r278, 4, %r277, %p122;
	add.s32 	%r279, %r278, %r242;
	selp.b32 	%r280, %r238, %r279, %p150;
	add.s32 	%r281, %r5, 11;
	cvt.rn.f32.s32 	%f120, %r281;
	setp.leu.f32 	%p151, %f1, %f120;
	selp.b32 	%r282, 7, 6, %p131;
	selp.b32 	%r283, 4, %r282, %p130;
	add.s32 	%r284, %r283, %r253;
	selp.b32 	%r285, %r249, %r284, %p151;
	add.s32 	%r286, %r5, 19;
	cvt.rn.f32.s32 	%f121, %r286;
	setp.leu.f32 	%p152, %f1, %f121;
	selp.b32 	%r287, 7, 6, %p139;
	selp.b32 	%r288, 4, %r287, %p138;
	add.s32 	%r289, %r288, %r264;
	selp.b32 	%r290, %r260, %r289, %p152;
	add.s32 	%r291, %r5, 27;
	cvt.rn.f32.s32 	%f122, %r291;
	setp.leu.f32 	%p153, %f1, %f122;
	selp.b32 	%r292, 7, 6, %p147;
	selp.b32 	%r293, 4, %r292, %p146;
	add.s32 	%r294, %r293, %r275;
	selp.b32 	%r295, %r271, %r294, %p153;
	add.s32 	%r296, %r5, 7;
	cvt.rn.f32.s32 	%f123, %r296;
	setp.leu.f32 	%p154, %f1, %f123;
	add.s32 	%r297, %r285, 8;
	selp.b32 	%r298, %r280, %r297, %p154;
	add.s32 	%r299, %r5, 23;
	cvt.rn.f32.s32 	%f124, %r299;
	setp.leu.f32 	%p155, %f1, %f124;
	add.s32 	%r300, %r295, 8;
	selp.b32 	%r301, %r290, %r300, %p155;
	add.s32 	%r302, %r5, 15;
	cvt.rn.f32.s32 	%f125, %r302;
	setp.leu.f32 	%p156, %f1, %f125;
	add.s32 	%r303, %r301, 16;
	selp.b32 	%r304, %r298, %r303, %p156;
	add.s32 	%r305, %r6, 1;
	cvt.rn.f32.s32 	%f126, %r305;
	setp.leu.f32 	%p157, %f1, %f126;
	add.s32 	%r306, %r6, 2;
	cvt.rn.f32.s32 	%f127, %r306;
	setp.gt.f32 	%p158, %f1, %f127;
	selp.b32 	%r307, 3, 2, %p158;
	selp.b32 	%r308, 0, %r307, %p157;
	cvt.rn.f32.s32 	%f128, %r6;
	setp.gt.f32 	%p159, %f1, %f128;
	and.pred  	%p160, %p157, %p159;
	selp.u32 	%r309, 1, 0, %p160;
	add.s32 	%r310, %r308, %r309;
	add.s32 	%r311, %r6, 5;
	cvt.rn.f32.s32 	%f129, %r311;
	setp.leu.f32 	%p161, %f1, %f129;
	add.s32 	%r312, %r6, 6;
	cvt.rn.f32.s32 	%f130, %r312;
	setp.gt.f32 	%p162, %f1, %f130;
	add.s32 	%r313, %r6, 4;
	cvt.rn.f32.s32 	%f131, %r313;
	setp.gt.f32 	%p163, %f1, %f131;
	and.pred  	%p164, %p161, %p163;
	selp.u32 	%r314, 1, 0, %p164;
	add.s32 	%r315, %r6, 9;
	cvt.rn.f32.s32 	%f132, %r315;
	setp.leu.f32 	%p165, %f1, %f132;
	add.s32 	%r316, %r6, 10;
	cvt.rn.f32.s32 	%f133, %r316;
	setp.gt.f32 	%p166, %f1, %f133;
	selp.b32 	%r317, 3, 2, %p166;
	selp.b32 	%r318, 0, %r317, %p165;
	add.s32 	%r319, %r6, 8;
	cvt.rn.f32.s32 	%f134, %r319;
	setp.gt.f32 	%p167, %f1, %f134;
	and.pred  	%p168, %p165, %p167;
	selp.u32 	%r320, 1, 0, %p168;
	add.s32 	%r321, %r318, %r320;
	add.s32 	%r322, %r6, 13;
	cvt.rn.f32.s32 	%f135, %r322;
	setp.leu.f32 	%p169, %f1, %f135;
	add.s32 	%r323, %r6, 14;
	cvt.rn.f32.s32 	%f136, %r323;
	setp.gt.f32 	%p170, %f1, %f136;
	add.s32 	%r324, %r6, 12;
	cvt.rn.f32.s32 	%f137, %r324;
	setp.gt.f32 	%p171, %f1, %f137;
	and.pred  	%p172, %p169, %p171;
	selp.u32 	%r325, 1, 0, %p172;
	add.s32 	%r326, %r6, 17;
	cvt.rn.f32.s32 	%f138, %r326;
	setp.leu.f32 	%p173, %f1, %f138;
	add.s32 	%r327, %r6, 18;
	cvt.rn.f32.s32 	%f139, %r327;
	setp.gt.f32 	%p174, %f1, %f139;
	selp.b32 	%r328, 3, 2, %p174;
	selp.b32 	%r329, 0, %r328, %p173;
	add.s32 	%r330, %r6, 16;
	cvt.rn.f32.s32 	%f140, %r330;
	setp.gt.f32 	%p175, %f1, %f140;
	and.pred  	%p176, %p173, %p175;
	selp.u32 	%r331, 1, 0, %p176;
	add.s32 	%r332, %r329, %r331;
	add.s32 	%r333, %r6, 21;
	cvt.rn.f32.s32 	%f141, %r333;
	setp.leu.f32 	%p177, %f1, %f141;
	add.s32 	%r334, %r6, 22;
	cvt.rn.f32.s32 	%f142, %r334;
	setp.gt.f32 	%p178, %f1, %f142;
	add.s32 	%r335, %r6, 20;
	cvt.rn.f32.s32 	%f143, %r335;
	setp.gt.f32 	%p179, %f1, %f143;
	and.pred  	%p180, %p177, %p179;
	selp.u32 	%r336, 1, 0, %p180;
	add.s32 	%r337, %r6, 25;
	cvt.rn.f32.s32 	%f144, %r337;
	setp.leu.f32 	%p181, %f1, %f144;
	add.s32 	%r338, %r6, 26;
	cvt.rn.f32.s32 	%f145, %r338;
	setp.gt.f32 	%p182, %f1, %f145;
	selp.b32 	%r339, 3, 2, %p182;
	selp.b32 	%r340, 0, %r339, %p181;
	add.s32 	%r341, %r6, 24;
	cvt.rn.f32.s32 	%f146, %r341;
	setp.gt.f32 	%p183, %f1, %f146;
	and.pred  	%p184, %p181, %p183;
	selp.u32 	%r342, 1, 0, %p184;
	add.s32 	%r343, %r340, %r342;
	add.s32 	%r344, %r6, 29;
	cvt.rn.f32.s32 	%f147, %r344;
	setp.leu.f32 	%p185, %f1, %f147;
	add.s32 	%r345, %r6, 30;
	cvt.rn.f32.s32 	%f148, %r345;
	setp.gt.f32 	%p186, %f1, %f148;
	add.s32 	%r346, %r6, 28;
	cvt.rn.f32.s32 	%f149, %r346;
	setp.gt.f32 	%p187, %f1, %f149;
	and.pred  	%p188, %p185, %p187;
	selp.u32 	%r347, 1, 0, %p188;
	add.s32 	%r348, %r6, 3;
	cvt.rn.f32.s32 	%f150, %r348;
	setp.leu.f32 	%p189, %f1, %f150;
	selp.b32 	%r349, 7, 6, %p162;
	selp.b32 	%r350, 4, %r349, %p161;
	add.s32 	%r351, %r350, %r314;
	selp.b32 	%r352, %r310, %r351, %p189;
	add.s32 	%r353, %r6, 11;
	cvt.rn.f32.s32 	%f151, %r353;
	setp.leu.f32 	%p190, %f1, %f151;
	selp.b32 	%r354, 7, 6, %p170;
	selp.b32 	%r355, 4, %r354, %p169;
	add.s32 	%r356, %r355, %r325;
	selp.b32 	%r357, %r321, %r356, %p190;
	add.s32 	%r358, %r6, 19;
	cvt.rn.f32.s32 	%f152, %r358;
	setp.leu.f32 	%p191, %f1, %f152;
	selp.b32 	%r359, 7, 6, %p178;
	selp.b32 	%r360, 4, %r359, %p177;
	add.s32 	%r361, %r360, %r336;
	selp.b32 	%r362, %r332, %r361, %p191;
	add.s32 	%r363, %r6, 27;
	cvt.rn.f32.s32 	%f153, %r363;
	setp.leu.f32 	%p192, %f1, %f153;
	selp.b32 	%r364, 7, 6, %p186;
	selp.b32 	%r365, 4, %r364, %p185;
	add.s32 	%r366, %r365, %r347;
	selp.b32 	%r367, %r343, %r366, %p192;
	add.s32 	%r368, %r6, 7;
	cvt.rn.f32.s32 	%f154, %r368;
	setp.leu.f32 	%p193, %f1, %f154;
	add.s32 	%r369, %r357, 8;
	selp.b32 	%r370, %r352, %r369, %p193;
	add.s32 	%r371, %r6, 23;
	cvt.rn.f32.s32 	%f155, %r371;
	setp.leu.f32 	%p194, %f1, %f155;
	add.s32 	%r372, %r367, 8;
	selp.b32 	%r373, %r362, %r372, %p194;
	add.s32 	%r374, %r6, 15;
	cvt.rn.f32.s32 	%f156, %r374;
	setp.leu.f32 	%p195, %f1, %f156;
	add.s32 	%r375, %r373, 16;
	selp.b32 	%r376, %r370, %r375, %p195;
	add.s32 	%r377, %r756, 1;
	cvt.rn.f32.s32 	%f157, %r377;
	setp.leu.f32 	%p196, %f1, %f157;
	add.s32 	%r378, %r756, 2;
	cvt.rn.f32.s32 	%f158, %r378;
	setp.gt.f32 	%p197, %f1, %f158;
	selp.b32 	%r379, 3, 2, %p197;
	selp.b32 	%r380, 0, %r379, %p196;
	cvt.rn.f32.s32 	%f159, %r756;
	setp.gt.f32 	%p198, %f1, %f159;
	and.pred  	%p199, %p196, %p198;
	selp.u32 	%r381, 1, 0, %p199;
	add.s32 	%r382, %r380, %r381;
	add.s32 	%r383, %r756, 5;
	cvt.rn.f32.s32 	%f160, %r383;
	setp.leu.f32 	%p200, %f1, %f160;
	add.s32 	%r384, %r756, 6;
	cvt.rn.f32.s32 	%f161, %r384;
	setp.gt.f32 	%p201, %f1, %f161;
	add.s32 	%r385, %r756, 4;
	cvt.rn.f32.s32 	%f162, %r385;
	setp.gt.f32 	%p202, %f1, %f162;
	and.pred  	%p203, %p200, %p202;
	selp.u32 	%r386, 1, 0, %p203;
	add.s32 	%r387, %r756, 9;
	cvt.rn.f32.s32 	%f163, %r387;
	setp.leu.f32 	%p204, %f1, %f163;
	add.s32 	%r388, %r756, 10;
	cvt.rn.f32.s32 	%f164, %r388;
	setp.gt.f32 	%p205, %f1, %f164;
	selp.b32 	%r389, 3, 2, %p205;
	selp.b32 	%r390, 0, %r389, %p204;
	add.s32 	%r391, %r756, 8;
	cvt.rn.f32.s32 	%f165, %r391;
	setp.gt.f32 	%p206, %f1, %f165;
	and.pred  	%p207, %p204, %p206;
	selp.u32 	%r392, 1, 0, %p207;
	add.s32 	%r393, %r390, %r392;
	add.s32 	%r394, %r756, 13;
	cvt.rn.f32.s32 	%f166, %r394;
	setp.leu.f32 	%p208, %f1, %f166;
	add.s32 	%r395, %r756, 14;
	cvt.rn.f32.s32 	%f167, %r395;
	setp.gt.f32 	%p209, %f1, %f167;
	add.s32 	%r396, %r756, 12;
	cvt.rn.f32.s32 	%f168, %r396;
	setp.gt.f32 	%p210, %f1, %f168;
	and.pred  	%p211, %p208, %p210;
	selp.u32 	%r397, 1, 0, %p211;
	add.s32 	%r398, %r756, 17;
	cvt.rn.f32.s32 	%f169, %r398;
	setp.leu.f32 	%p212, %f1, %f169;
	add.s32 	%r399, %r756, 18;
	cvt.rn.f32.s32 	%f170, %r399;
	setp.gt.f32 	%p213, %f1, %f170;
	selp.b32 	%r400, 3, 2, %p213;
	selp.b32 	%r401, 0, %r400, %p212;
	add.s32 	%r402, %r756, 16;
	cvt.rn.f32.s32 	%f171, %r402;
	setp.gt.f32 	%p214, %f1, %f171;
	and.pred  	%p215, %p212, %p214;
	selp.u32 	%r403, 1, 0, %p215;
	add.s32 	%r404, %r401, %r403;
	add.s32 	%r405, %r756, 21;
	cvt.rn.f32.s32 	%f172, %r405;
	setp.leu.f32 	%p216, %f1, %f172;
	add.s32 	%r406, %r756, 22;
	cvt.rn.f32.s32 	%f173, %r406;
	setp.gt.f32 	%p217, %f1, %f173;
	add.s32 	%r407, %r756, 20;
	cvt.rn.f32.s32 	%f174, %r407;
	setp.gt.f32 	%p218, %f1, %f174;
	and.pred  	%p219, %p216, %p218;
	selp.u32 	%r408, 1, 0, %p219;
	add.s32 	%r409, %r756, 25;
	cvt.rn.f32.s32 	%f175, %r409;
	setp.leu.f32 	%p220, %f1, %f175;
	add.s32 	%r410, %r756, 26;
	cvt.rn.f32.s32 	%f176, %r410;
	setp.gt.f32 	%p221, %f1, %f176;
	selp.b32 	%r411, 3, 2, %p221;
	selp.b32 	%r412, 0, %r411, %p220;
	add.s32 	%r413, %r756, 24;
	cvt.rn.f32.s32 	%f177, %r413;
	setp.gt.f32 	%p222, %f1, %f177;
	and.pred  	%p223, %p220, %p222;
	selp.u32 	%r414, 1, 0, %p223;
	add.s32 	%r415, %r412, %r414;
	add.s32 	%r416, %r756, 29;
	cvt.rn.f32.s32 	%f178, %r416;
	setp.leu.f32 	%p224, %f1, %f178;
	add.s32 	%r417, %r756, 30;
	cvt.rn.f32.s32 	%f179, %r417;
	setp.gt.f32 	%p225, %f1, %f179;
	add.s32 	%r418, %r756, 28;
	cvt.rn.f32.s32 	%f180, %r418;
	setp.gt.f32 	%p226, %f1, %f180;
	and.pred  	%p227, %p224, %p226;
	selp.u32 	%r419, 1, 0, %p227;
	add.s32 	%r420, %r756, 3;
	cvt.rn.f32.s32 	%f181, %r420;
	setp.leu.f32 	%p228, %f1, %f181;
	selp.b32 	%r421, 7, 6, %p201;
	selp.b32 	%r422, 4, %r421, %p200;
	add.s32 	%r423, %r422, %r386;
	selp.b32 	%r424, %r382, %r423, %p228;
	add.s32 	%r425, %r756, 11;
	cvt.rn.f32.s32 	%f182, %r425;
	setp.leu.f32 	%p229, %f1, %f182;
	selp.b32 	%r426, 7, 6, %p209;
	selp.b32 	%r427, 4, %r426, %p208;
	add.s32 	%r428, %r427, %r397;
	selp.b32 	%r429, %r393, %r428, %p229;
	add.s32 	%r430, %r756, 19;
	cvt.rn.f32.s32 	%f183, %r430;
	setp.leu.f32 	%p230, %f1, %f183;
	selp.b32 	%r431, 7, 6, %p217;
	selp.b32 	%r432, 4, %r431, %p216;
	add.s32 	%r433, %r432, %r408;
	selp.b32 	%r434, %r404, %r433, %p230;
	add.s32 	%r435, %r756, 27;
	cvt.rn.f32.s32 	%f184, %r435;
	setp.leu.f32 	%p231, %f1, %f184;
	selp.b32 	%r436, 7, 6, %p225;
	selp.b32 	%r437, 4, %r436, %p224;
	add.s32 	%r438, %r437, %r419;
	selp.b32 	%r439, %r415, %r438, %p231;
	add.s32 	%r440, %r756, 7;
	cvt.rn.f32.s32 	%f185, %r440;
	setp.leu.f32 	%p232, %f1, %f185;
	add.s32 	%r441, %r429, 8;
	selp.b32 	%r442, %r424, %r441, %p232;
	add.s32 	%r443, %r756, 23;
	cvt.rn.f32.s32 	%f186, %r443;
	setp.leu.f32 	%p233, %f1, %f186;
	add.s32 	%r444, %r439, 8;
	selp.b32 	%r445, %r434, %r444, %p233;
	add.s32 	%r446, %r756, 15;
	cvt.rn.f32.s32 	%f187, %r446;
	setp.leu.f32 	%p234, %f1, %f187;
	add.s32 	%r447, %r445, 16;
	selp.b32 	%r448, %r442, %r447, %p234;
	add.s32 	%r449, %r8, 1;
	cvt.rn.f32.s32 	%f188, %r449;
	setp.leu.f32 	%p235, %f1, %f188;
	add.s32 	%r450, %r8, 2;
	cvt.rn.f32.s32 	%f189, %r450;
	setp.gt.f32 	%p236, %f1, %f189;
	selp.b32 	%r451, 3, 2, %p236;
	selp.b32 	%r452, 0, %r451, %p235;
	cvt.rn.f32.s32 	%f190, %r8;
	setp.gt.f32 	%p237, %f1, %f190;
	and.pred  	%p238, %p235, %p237;
	selp.u32 	%r453, 1, 0, %p238;
	add.s32 	%r454, %r452, %r453;
	add.s32 	%r455, %r8, 5;
	cvt.rn.f32.s32 	%f191, %r455;
	setp.leu.f32 	%p239, %f1, %f191;
	add.s32 	%r456, %r8, 6;
	cvt.rn.f32.s32 	%f192, %r456;
	setp.gt.f32 	%p240, %f1, %f192;
	add.s32 	%r457, %r8, 4;
	cvt.rn.f32.s32 	%f193, %r457;
	setp.gt.f32 	%p241, %f1, %f193;
	and.pred  	%p242, %p239, %p241;
	selp.u32 	%r458, 1, 0, %p242;
	add.s32 	%r459, %r8, 9;
	cvt.rn.f32.s32 	%f194, %r459;
	setp.leu.f32 	%p243, %f1, %f194;
	add.s32 	%r460, %r8, 10;
	cvt.rn.f32.s32 	%f195, %r460;
	setp.gt.f32 	%p244, %f1, %f195;
	selp.b32 	%r461, 3, 2, %p244;
	selp.b32 	%r462, 0, %r461, %p243;
	add.s32 	%r463, %r8, 8;
	cvt.rn.f32.s32 	%f196, %r463;
	setp.gt.f32 	%p245, %f1, %f196;
	and.pred  	%p246, %p243, %p245;
	selp.u32 	%r464, 1, 0, %p246;
	add.s32 	%r465, %r462, %r464;
	add.s32 	%r466, %r8, 13;
	cvt.rn.f32.s32 	%f197, %r466;
	setp.leu.f32 	%p247, %f1, %f197;
	add.s32 	%r467, %r8, 14;
	cvt.rn.f32.s32 	%f198, %r467;
	setp.gt.f32 	%p248, %f1, %f198;
	add.s32 	%r468, %r8, 12;
	cvt.rn.f32.s32 	%f199, %r468;
	setp.gt.f32 	%p249, %f1, %f199;
	and.pred  	%p250, %p247, %p249;
	selp.u32 	%r469, 1, 0, %p250;
	add.s32 	%r470, %r8, 17;
	cvt.rn.f32.s32 	%f200, %r470;
	setp.leu.f32 	%p251, %f1, %f200;
	add.s32 	%r471, %r8, 18;
	cvt.rn.f32.s32 	%f201, %r471;
	setp.gt.f32 	%p252, %f1, %f201;
	selp.b32 	%r472, 3, 2, %p252;
	selp.b32 	%r473, 0, %r472, %p251;
	add.s32 	%r474, %r8, 16;
	cvt.rn.f32.s32 	%f202, %r474;
	setp.gt.f32 	%p253, %f1, %f202;
	and.pred  	%p254, %p251, %p253;
	selp.u32 	%r475, 1, 0, %p254;
	add.s32 	%r476, %r473, %r475;
	add.s32 	%r477, %r8, 21;
	cvt.rn.f32.s32 	%f203, %r477;
	setp.leu.f32 	%p255, %f1, %f203;
	add.s32 	%r478, %r8, 22;
	cvt.rn.f32.s32 	%f204, %r478;
	setp.gt.f32 	%p256, %f1, %f204;
	add.s32 	%r479, %r8, 20;
	cvt.rn.f32.s32 	%f205, %r479;
	setp.gt.f32 	%p257, %f1, %f205;
	and.pred  	%p258, %p255, %p257;
	selp.u32 	%r480, 1, 0, %p258;
	add.s32 	%r481, %r8, 25;
	cvt.rn.f32.s32 	%f206, %r481;
	setp.leu.f32 	%p259, %f1, %f206;
	add.s32 	%r482, %r8, 26;
	cvt.rn.f32.s32 	%f207, %r482;
	setp.gt.f32 	%p260, %f1, %f207;
	selp.b32 	%r483, 3, 2, %p260;
	selp.b32 	%r484, 0, %r483, %p259;
	add.s32 	%r485, %r8, 24;
	cvt.rn.f32.s32 	%f208, %r485;
	setp.gt.f32 	%p261, %f1, %f208;
	and.pred  	%p262, %p259, %p261;
	selp.u32 	%r486, 1, 0, %p262;
	add.s32 	%r487, %r484, %r486;
	add.s32 	%r488, %r8, 29;
	cvt.rn.f32.s32 	%f209, %r488;
	setp.leu.f32 	%p263, %f1, %f209;
	add.s32 	%r489, %r8, 30;
	cvt.rn.f32.s32 	%f210, %r489;
	setp.gt.f32 	%p264, %f1, %f210;
	add.s32 	%r490, %r8, 28;
	cvt.rn.f32.s32 	%f211, %r490;
	setp.gt.f32 	%p265, %f1, %f211;
	and.pred  	%p266, %p263, %p265;
	selp.u32 	%r491, 1, 0, %p266;
	add.s32 	%r492, %r8, 3;
	cvt.rn.f32.s32 	%f212, %r492;
	setp.leu.f32 	%p267, %f1, %f212;
	selp.b32 	%r493, 7, 6, %p240;
	selp.b32 	%r494, 4, %r493, %p239;
	add.s32 	%r495, %r494, %r458;
	selp.b32 	%r496, %r454, %r495, %p267;
	add.s32 	%r497, %r8, 11;
	cvt.rn.f32.s32 	%f213, %r497;
	setp.leu.f32 	%p268, %f1, %f213;
	selp.b32 	%r498, 7, 6, %p248;
	selp.b32 	%r499, 4, %r498, %p247;
	add.s32 	%r500, %r499, %r469;
	selp.b32 	%r501, %r465, %r500, %p268;
	add.s32 	%r502, %r8, 19;
	cvt.rn.f32.s32 	%f214, %r502;
	setp.leu.f32 	%p269, %f1, %f214;
	selp.b32 	%r503, 7, 6, %p256;
	selp.b32 	%r504, 4, %r503, %p255;
	add.s32 	%r505, %r504, %r480;
	selp.b32 	%r506, %r476, %r505, %p269;
	add.s32 	%r507, %r8, 27;
	cvt.rn.f32.s32 	%f215, %r507;
	setp.leu.f32 	%p270, %f1, %f215;
	selp.b32 	%r508, 7, 6, %p264;
	selp.b32 	%r509, 4, %r508, %p263;
	add.s32 	%r510, %r509, %r491;
	selp.b32 	%r511, %r487, %r510, %p270;
	add.s32 	%r512, %r8, 7;
	cvt.rn.f32.s32 	%f216, %r512;
	setp.leu.f32 	%p271, %f1, %f216;
	add.s32 	%r513, %r501, 8;
	selp.b32 	%r514, %r496, %r513, %p271;
	add.s32 	%r515, %r8, 23;
	cvt.rn.f32.s32 	%f217, %r515;
	setp.leu.f32 	%p272, %f1, %f217;
	add.s32 	%r516, %r511, 8;
	selp.b32 	%r517, %r506, %r516, %p272;
	add.s32 	%r518, %r8, 15;
	cvt.rn.f32.s32 	%f218, %r518;
	setp.leu.f32 	%p273, %f1, %f218;
	add.s32 	%r519, %r517, 16;
	selp.b32 	%r520, %r514, %r519, %p273;
	add.s32 	%r521, %r9, 1;
	cvt.rn.f32.s32 	%f219, %r521;
	setp.leu.f32 	%p274, %f1, %f219;
	add.s32 	%r522, %r9, 2;
	cvt.rn.f32.s32 	%f220, %r522;
	setp.gt.f32 	%p275, %f1, %f220;
	selp.b32 	%r523, 3, 2, %p275;
	selp.b32 	%r524, 0, %r523, %p274;
	cvt.rn.f32.s32 	%f221, %r9;
	setp.gt.f32 	%p276, %f1, %f221;
	and.pred  	%p277, %p274, %p276;
	selp.u32 	%r525, 1, 0, %p277;
	add.s32 	%r526, %r524, %r525;
	add.s32 	%r527, %r9, 5;
	cvt.rn.f32.s32 	%f222, %r527;
	setp.leu.f32 	%p278, %f1, %f222;
	add.s32 	%r528, %r9, 6;
	cvt.rn.f32.s32 	%f223, %r528;
	setp.gt.f32 	%p279, %f1, %f223;
	add.s32 	%r529, %r9, 4;
	cvt.rn.f32.s32 	%f224, %r529;
	setp.gt.f32 	%p280, %f1, %f224;
	and.pred  	%p281, %p278, %p280;
	selp.u32 	%r530, 1, 0, %p281;
	add.s32 	%r531, %r9, 9;
	cvt.rn.f32.s32 	%f225, %r531;
	setp.leu.f32 	%p282, %f1, %f225;
	add.s32 	%r532, %r9, 10;
	cvt.rn.f32.s32 	%f226, %r532;
	setp.gt.f32 	%p283, %f1, %f226;
	selp.b32 	%r533, 3, 2, %p283;
	selp.b32 	%r534, 0, %r533, %p282;
	add.s32 	%r535, %r9, 8;
	cvt.rn.f32.s32 	%f227, %r535;
	setp.gt.f32 	%p284, %f1, %f227;
	and.pred  	%p285, %p282, %p284;
	selp.u32 	%r536, 1, 0, %p285;
	add.s32 	%r537, %r534, %r536;
	add.s32 	%r538, %r9, 13;
	cvt.rn.f32.s32 	%f228, %r538;
	setp.leu.f32 	%p286, %f1, %f228;
	add.s32 	%r539, %r9, 14;
	cvt.rn.f32.s32 	%f229, %r539;
	setp.gt.f32 	%p287, %f1, %f229;
	add.s32 	%r540, %r9, 12;
	cvt.rn.f32.s32 	%f230, %r540;
	setp.gt.f32 	%p288, %f1, %f230;
	and.pred  	%p289, %p286, %p288;
	selp.u32 	%r541, 1, 0, %p289;
	add.s32 	%r542, %r9, 17;
	cvt.rn.f32.s32 	%f231, %r542;
	setp.leu.f32 	%p290, %f1, %f231;
	add.s32 	%r543, %r9, 18;
	cvt.rn.f32.s32 	%f232, %r543;
	setp.gt.f32 	%p291, %f1, %f232;
	selp.b32 	%r544, 3, 2, %p291;
	selp.b32 	%r545, 0, %r544, %p290;
	add.s32 	%r546, %r9, 16;
	cvt.rn.f32.s32 	%f233, %r546;
	setp.gt.f32 	%p292, %f1, %f233;
	and.pred  	%p293, %p290, %p292;
	selp.u32 	%r547, 1, 0, %p293;
	add.s32 	%r548, %r545, %r547;
	add.s32 	%r549, %r9, 21;
	cvt.rn.f32.s32 	%f234, %r549;
	setp.leu.f32 	%p294, %f1, %f234;
	add.s32 	%r550, %r9, 22;
	cvt.rn.f32.s32 	%f235, %r550;
	setp.gt.f32 	%p295, %f1, %f235;
	add.s32 	%r551, %r9, 20;
	cvt.rn.f32.s32 	%f236, %r551;
	setp.gt.f32 	%p296, %f1, %f236;
	and.pred  	%p297, %p294, %p296;
	selp.u32 	%r552, 1, 0, %p297;
	add.s32 	%r553, %r9, 25;
	cvt.rn.f32.s32 	%f237, %r553;
	setp.leu.f32 	%p298, %f1, %f237;
	add.s32 	%r554, %r9, 26;
	cvt.rn.f32.s32 	%f238, %r554;
	setp.gt.f32 	%p299, %f1, %f238;
	selp.b32 	%r555, 3, 2, %p299;
	selp.b32 	%r556, 0, %r555, %p298;
	add.s32 	%r557, %r9, 24;
	cvt.rn.f32.s32 	%f239, %r557;
	setp.gt.f32 	%p300, %f1, %f239;
	and.pred  	%p301, %p298, %p300;
	selp.u32 	%r558, 1, 0, %p301;
	add.s32 	%r559, %r556, %r558;
	add.s32 	%r560, %r9, 29;
	cvt.rn.f32.s32 	%f240, %r560;
	setp.leu.f32 	%p302, %f1, %f240;
	add.s32 	%r561, %r9, 30;
	cvt.rn.f32.s32 	%f241, %r561;
	setp.gt.f32 	%p303, %f1, %f241;
	add.s32 	%r562, %r9, 28;
	cvt.rn.f32.s32 	%f242, %r562;
	setp.gt.f32 	%p304, %f1, %f242;
	and.pred  	%p305, %p302, %p304;
	selp.u32 	%r563, 1, 0, %p305;
	add.s32 	%r564, %r9, 3;
	cvt.rn.f32.s32 	%f243, %r564;
	setp.leu.f32 	%p306, %f1, %f243;
	selp.b32 	%r565, 7, 6, %p279;
	selp.b32 	%r566, 4, %r565, %p278;
	add.s32 	%r567, %r566, %r530;
	selp.b32 	%r568, %r526, %r567, %p306;
	add.s32 	%r569, %r9, 11;
	cvt.rn.f32.s32 	%f244, %r569;
	setp.leu.f32 	%p307, %f1, %f244;
	selp.b32 	%r570, 7, 6, %p287;
	selp.b32 	%r571, 4, %r570, %p286;
	add.s32 	%r572, %r571, %r541;
	selp.b32 	%r573, %r537, %r572, %p307;
	add.s32 	%r574, %r9, 19;
	cvt.rn.f32.s32 	%f245, %r574;
	setp.leu.f32 	%p308, %f1, %f245;
	selp.b32 	%r575, 7, 6, %p295;
	selp.b32 	%r576, 4, %r575, %p294;
	add.s32 	%r577, %r576, %r552;
	selp.b32 	%r578, %r548, %r577, %p308;
	add.s32 	%r579, %r9, 27;
	cvt.rn.f32.s32 	%f246, %r579;
	setp.leu.f32 	%p309, %f1, %f246;
	selp.b32 	%r580, 7, 6, %p303;
	selp.b32 	%r581, 4, %r580, %p302;
	add.s32 	%r582, %r581, %r563;
	selp.b32 	%r583, %r559, %r582, %p309;
	add.s32 	%r584, %r9, 7;
	cvt.rn.f32.s32 	%f247, %r584;
	setp.leu.f32 	%p310, %f1, %f247;
	add.s32 	%r585, %r573, 8;
	selp.b32 	%r586, %r568, %r585, %p310;
	add.s32 	%r587, %r9, 23;
	cvt.rn.f32.s32 	%f248, %r587;
	setp.leu.f32 	%p311, %f1, %f248;
	add.s32 	%r588, %r583, 8;
	selp.b32 	%r589, %r578, %r588, %p311;
	add.s32 	%r590, %r9, 15;
	cvt.rn.f32.s32 	%f249, %r590;
	setp.leu.f32 	%p312, %f1, %f249;
	add.s32 	%r591, %r589, 16;
	selp.b32 	%r592, %r586, %r591, %p312;
	add.s32 	%r593, %r10, 1;
	cvt.rn.f32.s32 	%f250, %r593;
	setp.leu.f32 	%p313, %f1, %f250;
	add.s32 	%r594, %r10, 2;
	cvt.rn.f32.s32 	%f251, %r594;
	setp.gt.f32 	%p314, %f1, %f251;
	selp.b32 	%r595, 3, 2, %p314;
	selp.b32 	%r596, 0, %r595, %p313;
	cvt.rn.f32.s32 	%f252, %r10;
	setp.gt.f32 	%p315, %f1, %f252;
	and.pred  	%p316, %p313, %p315;
	selp.u32 	%r597, 1, 0, %p316;
	add.s32 	%r598, %r596, %r597;
	add.s32 	%r599, %r10, 5;
	cvt.rn.f32.s32 	%f253, %r599;
	setp.leu.f32 	%p317, %f1, %f253;
	add.s32 	%r600, %r10, 6;
	cvt.rn.f32.s32 	%f254, %r600;
	setp.gt.f32 	%p318, %f1, %f254;
	add.s32 	%r601, %r10, 4;
	cvt.rn.f32.s32 	%f255, %r601;
	setp.gt.f32 	%p319, %f1, %f255;
	and.pred  	%p320, %p317, %p319;
	selp.u32 	%r602, 1, 0, %p320;
	add.s32 	%r603, %r10, 9;
	cvt.rn.f32.s32 	%f256, %r603;
	setp.leu.f32 	%p321, %f1, %f256;
	add.s32 	%r604, %r10, 10;
	cvt.rn.f32.s32 	%f257, %r604;
	setp.gt.f32 	%p322, %f1, %f257;
	selp.b32 	%r605, 3, 2, %p322;
	selp.b32 	%r606, 0, %r605, %p321;
	add.s32 	%r607, %r10, 8;
	cvt.rn.f32.s32 	%f258, %r607;
	setp.gt.f32 	%p323, %f1, %f258;
	and.pred  	%p324, %p321, %p323;
	selp.u32 	%r608, 1, 0, %p324;
	add.s32 	%r609, %r606, %r608;
	add.s32 	%r610, %r10, 13;
	cvt.rn.f32.s32 	%f259, %r610;
	setp.leu.f32 	%p325, %f1, %f259;
	add.s32 	%r611, %r10, 14;
	cvt.rn.f32.s32 	%f260, %r611;
	setp.gt.f32 	%p326, %f1, %f260;
	add.s32 	%r612, %r10, 12;
	cvt.rn.f32.s32 	%f261, %r612;
	setp.gt.f32 	%p327, %f1, %f261;
	and.pred  	%p328, %p325, %p327;
	selp.u32 	%r613, 1, 0, %p328;
	add.s32 	%r614, %r10, 17;
	cvt.rn.f32.s32 	%f262, %r614;
	setp.leu.f32 	%p329, %f1, %f262;
	add.s32 	%r615, %r10, 18;
	cvt.rn.f32.s32 	%f263, %r615;
	setp.gt.f32 	%p330, %f1, %f263;
	selp.b32 	%r616, 3, 2, %p330;
	selp.b32 	%r617, 0, %r616, %p329;
	add.s32 	%r618, %r10, 16;
	cvt.rn.f32.s32 	%f264, %r618;
	setp.gt.f32 	%p331, %f1, %f264;
	and.pred  	%p332, %p329, %p331;
	selp.u32 	%r619, 1, 0, %p332;
	add.s32 	%r620, %r617, %r619;
	add.s32 	%r621, %r10, 21;
	cvt.rn.f32.s32 	%f265, %r621;
	setp.leu.f32 	%p333, %f1, %f265;
	add.s32 	%r622, %r10, 22;
	cvt.rn.f32.s32 	%f266, %r622;
	setp.gt.f32 	%p334, %f1, %f266;
	add.s32 	%r623, %r10, 20;
	cvt.rn.f32.s32 	%f267, %r623;
	setp.gt.f32 	%p335, %f1, %f267;
	and.pred  	%p336, %p333, %p335;
	selp.u32 	%r624, 1, 0, %p336;
	add.s32 	%r625, %r10, 25;
	cvt.rn.f32.s32 	%f268, %r625;
	setp.leu.f32 	%p337, %f1, %f268;
	add.s32 	%r626, %r10, 26;
	cvt.rn.f32.s32 	%f269, %r626;
	setp.gt.f32 	%p338, %f1, %f269;
	selp.b32 	%r627, 3, 2, %p338;
	selp.b32 	%r628, 0, %r627, %p337;
	add.s32 	%r629, %r10, 24;
	cvt.rn.f32.s32 	%f270, %r629;
	setp.gt.f32 	%p339, %f1, %f270;
	and.pred  	%p340, %p337, %p339;
	selp.u32 	%r630, 1, 0, %p340;
	add.s32 	%r631, %r628, %r630;
	add.s32 	%r632, %r10, 29;
	cvt.rn.f32.s32 	%f271, %r632;
	setp.leu.f32 	%p341, %f1, %f271;
	add.s32 	%r633, %r10, 30;
	cvt.rn.f32.s32 	%f272, %r633;
	setp.gt.f32 	%p342, %f1, %f272;
	add.s32 	%r634, %r10, 28;
	cvt.rn.f32.s32 	%f273, %r634;
	setp.gt.f32 	%p343, %f1, %f273;
	and.pred  	%p344, %p341, %p343;
	selp.u32 	%r635, 1, 0, %p344;
	add.s32 	%r636, %r10, 3;
	cvt.rn.f32.s32 	%f274, %r636;
	setp.leu.f32 	%p345, %f1, %f274;
	selp.b32 	%r637, 7, 6, %p318;
	selp.b32 	%r638, 4, %r637, %p317;
	add.s32 	%r639, %r638, %r602;
	selp.b32 	%r640, %r598, %r639, %p345;
	add.s32 	%r641, %r10, 11;
	cvt.rn.f32.s32 	%f275, %r641;
	setp.leu.f32 	%p346, %f1, %f275;
	selp.b32 	%r642, 7, 6, %p326;
	selp.b32 	%r643, 4, %r642, %p325;
	add.s32 	%r644, %r643, %r613;
	selp.b32 	%r645, %r609, %r644, %p346;
	add.s32 	%r646, %r10, 19;
	cvt.rn.f32.s32 	%f276, %r646;
	setp.leu.f32 	%p347, %f1, %f276;
	selp.b32 	%r647, 7, 6, %p334;
	selp.b32 	%r648, 4, %r647, %p333;
	add.s32 	%r649, %r648, %r624;
	selp.b32 	%r650, %r620, %r649, %p347;
	add.s32 	%r651, %r10, 27;
	cvt.rn.f32.s32 	%f277, %r651;
	setp.leu.f32 	%p348, %f1, %f277;
	selp.b32 	%r652, 7, 6, %p342;
	selp.b32 	%r653, 4, %r652, %p341;
	add.s32 	%r654, %r653, %r635;
	selp.b32 	%r655, %r631, %r654, %p348;
	add.s32 	%r656, %r10, 7;
	cvt.rn.f32.s32 	%f278, %r656;
	setp.leu.f32 	%p349, %f1, %f278;
	add.s32 	%r657, %r645, 8;
	selp.b32 	%r658, %r640, %r657, %p349;
	add.s32 	%r659, %r10, 23;
	cvt.rn.f32.s32 	%f279, %r659;
	setp.leu.f32 	%p350, %f1, %f279;
	add.s32 	%r660, %r655, 8;
	selp.b32 	%r661, %r650, %r660, %p350;
	add.s32 	%r662, %r10, 15;
	cvt.rn.f32.s32 	%f280, %r662;
	setp.leu.f32 	%p351, %f1, %f280;
	add.s32 	%r663, %r661, 16;
	selp.b32 	%r664, %r658, %r663, %p351;
	add.s32 	%r665, %r11, 1;
	cvt.rn.f32.s32 	%f281, %r665;
	setp.leu.f32 	%p352, %f1, %f281;
	add.s32 	%r666, %r11, 2;
	cvt.rn.f32.s32 	%f282, %r666;
	setp.gt.f32 	%p353, %f1, %f282;
	selp.b32 	%r667, 3, 2, %p353;
	selp.b32 	%r668, 0, %r667, %p352;
	cvt.rn.f32.s32 	%f283, %r11;
	setp.gt.f32 	%p354, %f1, %f283;
	and.pred  	%p355, %p352, %p354;
	selp.u32 	%r669, 1, 0, %p355;
	add.s32 	%r670, %r668, %r669;
	add.s32 	%r671, %r11, 5;
	cvt.rn.f32.s32 	%f284, %r671;
	setp.leu.f32 	%p356, %f1, %f284;
	add.s32 	%r672, %r11, 6;
	cvt.rn.f32.s32 	%f285, %r672;
	setp.gt.f32 	%p357, %f1, %f285;
	add.s32 	%r673, %r11, 4;
	cvt.rn.f32.s32 	%f286, %r673;
	setp.gt.f32 	%p358, %f1, %f286;
	and.pred  	%p359, %p356, %p358;
	selp.u32 	%r674, 1, 0, %p359;
	add.s32 	%r675, %r11, 9;
	cvt.rn.f32.s32 	%f287, %r675;
	setp.leu.f32 	%p360, %f1, %f287;
	add.s32 	%r676, %r11, 10;
	cvt.rn.f32.s32 	%f288, %r676;
	setp.gt.f32 	%p361, %f1, %f288;
	selp.b32 	%r677, 3, 2, %p361;
	selp.b32 	%r678, 0, %r677, %p360;
	add.s32 	%r679, %r11, 8;
	cvt.rn.f32.s32 	%f289, %r679;
	setp.gt.f32 	%p362, %f1, %f289;
	and.pred  	%p363, %p360, %p362;
	selp.u32 	%r680, 1, 0, %p363;
	add.s32 	%r681, %r678, %r680;
	add.s32 	%r682, %r11, 13;
	cvt.rn.f32.s32 	%f290, %r682;
	setp.leu.f32 	%p364, %f1, %f290;
	add.s32 	%r683, %r11, 14;
	cvt.rn.f32.s32 	%f291, %r683;
	setp.gt.f32 	%p365, %f1, %f291;
	add.s32 	%r684, %r11, 12;
	cvt.rn.f32.s32 	%f292, %r684;
	setp.gt.f32 	%p366, %f1, %f292;
	and.pred  	%p367, %p364, %p366;
	selp.u32 	%r685, 1, 0, %p367;
	add.s32 	%r686, %r11, 17;
	cvt.rn.f32.s32 	%f293, %r686;
	setp.leu.f32 	%p368, %f1, %f293;
	add.s32 	%r687, %r11, 18;
	cvt.rn.f32.s32 	%f294, %r687;
	setp.gt.f32 	%p369, %f1, %f294;
	selp.b32 	%r688, 3, 2, %p369;
	selp.b32 	%r689, 0, %r688, %p368;
	add.s32 	%r690, %r11, 16;
	cvt.rn.f32.s32 	%f295, %r690;
	setp.gt.f32 	%p370, %f1, %f295;
	and.pred  	%p371, %p368, %p370;
	selp.u32 	%r691, 1, 0, %p371;
	add.s32 	%r692, %r689, %r691;
	add.s32 	%r693, %r11, 21;
	cvt.rn.f32.s32 	%f296, %r693;
	setp.leu.f32 	%p372, %f1, %f296;
	add.s32 	%r694, %r11, 22;
	cvt.rn.f32.s32 	%f297, %r694;
	setp.gt.f32 	%p373, %f1, %f297;
	add.s32 	%r695, %r11, 20;
	cvt.rn.f32.s32 	%f298, %r695;
	setp.gt.f32 	%p374, %f1, %f298;
	and.pred  	%p375, %p372, %p374;
	selp.u32 	%r696, 1, 0, %p375;
	add.s32 	%r697, %r11, 25;
	cvt.rn.f32.s32 	%f299, %r697;
	setp.leu.f32 	%p376, %f1, %f299;
	add.s32 	%r698, %r11, 26;
	cvt.rn.f32.s32 	%f300, %r698;
	setp.gt.f32 	%p377, %f1, %f300;
	selp.b32 	%r699, 3, 2, %p377;
	selp.b32 	%r700, 0, %r699, %p376;
	add.s32 	%r701, %r11, 24;
	cvt.rn.f32.s32 	%f301, %r701;
	setp.gt.f32 	%p378, %f1, %f301;
	and.pred  	%p379, %p376, %p378;
	selp.u32 	%r702, 1, 0, %p379;
	add.s32 	%r703, %r700, %r702;
	add.s32 	%r704, %r11, 29;
	cvt.rn.f32.s32 	%f302, %r704;
	setp.leu.f32 	%p380, %f1, %f302;
	add.s32 	%r705, %r11, 30;
	cvt.rn.f32.s32 	%f303, %r705;
	setp.gt.f32 	%p381, %f1, %f303;
	add.s32 	%r706, %r11, 28;
	cvt.rn.f32.s32 	%f304, %r706;
	setp.gt.f32 	%p382, %f1, %f304;
	and.pred  	%p383, %p380, %p382;
	selp.u32 	%r707, 1, 0, %p383;
	add.s32 	%r708, %r11, 3;
	cvt.rn.f32.s32 	%f305, %r708;
	setp.leu.f32 	%p384, %f1, %f305;
	selp.b32 	%r709, 7, 6, %p357;
	selp.b32 	%r710, 4, %r709, %p356;
	add.s32 	%r711, %r710, %r674;
	selp.b32 	%r712, %r670, %r711, %p384;
	add.s32 	%r713, %r11, 11;
	cvt.rn.f32.s32 	%f306, %r713;
	setp.leu.f32 	%p385, %f1, %f306;
	selp.b32 	%r714, 7, 6, %p365;
	selp.b32 	%r715, 4, %r714, %p364;
	add.s32 	%r716, %r715, %r685;
	selp.b32 	%r717, %r681, %r716, %p385;
	add.s32 	%r718, %r11, 19;
	cvt.rn.f32.s32 	%f307, %r718;
	setp.leu.f32 	%p386, %f1, %f307;
	selp.b32 	%r719, 7, 6, %p373;
	selp.b32 	%r720, 4, %r719, %p372;
	add.s32 	%r721, %r720, %r696;
	selp.b32 	%r722, %r692, %r721, %p386;
	add.s32 	%r723, %r11, 27;
	cvt.rn.f32.s32 	%f308, %r723;
	setp.leu.f32 	%p387, %f1, %f308;
	selp.b32 	%r724, 7, 6, %p381;
	selp.b32 	%r725, 4, %r724, %p380;
	add.s32 	%r726, %r725, %r707;
	selp.b32 	%r727, %r703, %r726, %p387;
	add.s32 	%r728, %r11, 7;
	cvt.rn.f32.s32 	%f309, %r728;
	setp.leu.f32 	%p388, %f1, %f309;
	add.s32 	%r729, %r717, 8;
	selp.b32 	%r730, %r712, %r729, %p388;
	add.s32 	%r731, %r11, 23;
	cvt.rn.f32.s32 	%f310, %r731;
	setp.leu.f32 	%p389, %f1, %f310;
	add.s32 	%r732, %r727, 8;
	selp.b32 	%r733, %r722, %r732, %p389;
	add.s32 	%r734, %r11, 15;
	cvt.rn.f32.s32 	%f311, %r734;
	setp.leu.f32 	%p390, %f1, %f311;
	add.s32 	%r735, %r733, 16;
	selp.b32 	%r736, %r730, %r735, %p390;
	setp.eq.s32 	%p391, %r88, %r160;
	selp.u32 	%r737, 1, 0, %p391;
	add.s32 	%r738, %r88, %r737;
	setp.eq.s32 	%p392, %r88, %r232;
	selp.u32 	%r739, 1, 0, %p392;
	add.s32 	%r740, %r738, %r739;
	setp.eq.s32 	%p393, %r88, %r304;
	selp.u32 	%r741, 1, 0, %p393;
	add.s32 	%r742, %r740, %r741;
	setp.eq.s32 	%p394, %r88, %r376;
	selp.u32 	%r743, 1, 0, %p394;
	add.s32 	%r744, %r742, %r743;
	setp.eq.s32 	%p395, %r88, %r448;
	selp.u32 	%r745, 1, 0, %p395;
	add.s32 	%r746, %r744, %r745;
	setp.eq.s32 	%p396, %r88, %r520;
	selp.u32 	%r747, 1, 0, %p396;
	add.s32 	%r748, %r746, %r747;
	setp.eq.s32 	%p397, %r88, %r592;
	selp.u32 	%r749, 1, 0, %p397;
	add.s32 	%r750, %r748, %r749;
	setp.eq.s32 	%p398, %r88, %r664;
	selp.u32 	%r751, 1, 0, %p398;
	add.s32 	%r752, %r750, %r751;
	setp.eq.s32 	%p399, %r88, %r736;
	selp.u32 	%r753, 1, 0, %p399;
	add.s32 	%r754, %r752, %r753;
	cvt.rn.f32.u32 	%f312, %r754;
	add.s64 	%rd7, %rd4, %rd5;
	st.global.f32 	[%rd7], %f312;
$L__BB0_2:
	ret;

}


// ===== COMPILED SASS (sm_100) =====

	.target	sm_100

	.elftype	@"ET_EXEC"


//--------------------- .note.nv.tkinfo           --------------------------
	.section	.note.nv.tkinfo,"",@"SHT_NOTE"
	.sectionflags	@"SHF_NOTE_NV_TKINFO"
	.tkinfo
        /*0018*/ 	.word	0x00000002
        /*0030*/ 	.string	""
        /*0030*/ 	.string	"ptxas"
        /*0030*/ 	.string	"Cuda compilation tools, release 13.0, V13.0.88"
        /*0030*/ 	.string	"Build cuda_13.0.r13.0/compiler.36424714_0"
        /*0030*/ 	.string	"-arch sm_100 -m 64 "



//--------------------- .note.nv.cuinfo           --------------------------
	.section	.note.nv.cuinfo,"",@"SHT_NOTE"
	.sectionflags	@"SHF_NOTE_NV_CUINFO"
        /*0018*/ 	.short	0x0002
        /*001a*/ 	.short	0x0064
        /*001c*/ 	.short	0x0082
	.zero		2


//--------------------- .nv.info                  --------------------------
	.section	.nv.info,"",@"SHT_CUDA_INFO"
	.align	4


	//----- nvinfo : EIATTR_REGCOUNT
	.align		4
        /*0000*/ 	.byte	0x04, 0x2f
        /*0002*/ 	.short	(.L_1 - .L_0)
	.align		4
.L_0:
        /*0004*/ 	.word	index@(_Z9RF_kernelPfiiiiiiiiiiiS_)
        /*0008*/ 	.word	0x0000001f


	//----- nvinfo : EIATTR_FRAME_SIZE
	.align		4
.L_1:
        /*000c*/ 	.byte	0x04, 0x11
        /*000e*/ 	.short	(.L_3 - .L_2)
	.align		4
.L_2:
        /*0010*/ 	.word	index@(_Z9RF_kernelPfiiiiiiiiiiiS_)
        /*0014*/ 	.word	0x00000000


	//----- nvinfo : EIATTR_MIN_STACK_SIZE
	.align		4
.L_3:
        /*0018*/ 	.byte	0x04, 0x12
        /*001a*/ 	.short	(.L_5 - .L_4)
	.align		4
.L_4:
        /*001c*/ 	.word	index@(_Z9RF_kernelPfiiiiiiiiiiiS_)
        /*0020*/ 	.word	0x00000000
.L_5:


//--------------------- .nv.compat                --------------------------
	.section	.nv.compat,"",@"SHT_CUDA_COMPAT_INFO"
	.align	4
        /*0000*/ 	.byte	0x02, 0x09, 0x00, 0x00, 0x02, 0x02, 0x01, 0x00, 0x02, 0x05, 0x05, 0x00, 0x03, 0x07, 0x01, 0x01
        /*0010*/ 	.byte	0x02, 0x03, 0x00, 0x00, 0x02, 0x06, 0x01, 0x00, 0x04, 0x0b, 0x08, 0x00, 0x09, 0x00, 0x00, 0x00
        /*0020*/ 	.byte	0x00, 0x00, 0x00, 0x00


//--------------------- .nv.info._Z9RF_kernelPfiiiiiiiiiiiS_ --------------------------
	.section	.nv.info._Z9RF_kernelPfiiiiiiiiiiiS_,"",@"SHT_CUDA_INFO"
	.sectionflags	@""
	.align	4


	//----- nvinfo : EIATTR_CUDA_API_VERSION
	.align		4
        /*0000*/ 	.byte	0x04, 0x37
        /*0002*/ 	.short	(.L_7 - .L_6)
.L_6:
        /*0004*/ 	.word	0x00000082


	//----- nvinfo : EIATTR_KPARAM_INFO
	.align		4
.L_7:
        /*0008*/ 	.byte	0x04, 0x17
        /*000a*/ 	.short	(.L_9 - .L_8)
.L_8:
        /*000c*/ 	.word	0x00000000
        /*0010*/ 	.short	0x000c
        /*0012*/ 	.short	0x0038
        /*0014*/ 	.byte	0x00, 0xf5, 0x21, 0x00


	//----- nvinfo : EIATTR_KPARAM_INFO
	.align		4
.L_9:
        /*0018*/ 	.byte	0x04, 0x17
        /*001a*/ 	.short	(.L_11 - .L_10)
.L_10:
        /*001c*/ 	.word	0x00000000
        /*0020*/ 	.short	0x000b
        /*0022*/ 	.short	0x0030
        /*0024*/ 	.byte	0x00, 0xf0, 0x11, 0x00


	//----- nvinfo : EIATTR_KPARAM_INFO
	.align		4
.L_11:
        /*0028*/ 	.byte	0x04, 0x17
        /*002a*/ 	.short	(.L_13 - .L_12)
.L_12:
        /*002c*/ 	.word	0x00000000
        /*0030*/ 	.short	0x000a
        /*0032*/ 	.short	0x002c
        /*0034*/ 	.byte	0x00, 0xf0, 0x11, 0x00


	//----- nvinfo : EIATTR_KPARAM_INFO
	.align		4
.L_13:
        /*0038*/ 	.byte	0x04, 0x17
        /*003a*/ 	.short	(.L_15 - .L_14)
.L_14:
        /*003c*/ 	.word	0x00000000
        /*0040*/ 	.short	0x0009
        /*0042*/ 	.short	0x0028
        /*0044*/ 	.byte	0x00, 0xf0, 0x11, 0x00


	//----- nvinfo : EIATTR_KPARAM_INFO
	.align		4
.L_15:
        /*0048*/ 	.byte	0x04, 0x17
        /*004a*/ 	.short	(.L_17 - .L_16)
.L_16:
        /*004c*/ 	.word	0x00000000
        /*0050*/ 	.short	0x0008
        /*0052*/ 	.short	0x0024
        /*0054*/ 	.byte	0x00, 0xf0, 0x11, 0x00


	//----- nvinfo : EIATTR_KPARAM_INFO
	.align		4
.L_17:
        /*0058*/ 	.byte	0x04, 0x17
        /*005a*/ 	.short	(.L_19 - .L_18)
.L_18:
        /*005c*/ 	.word	0x00000000
        /*0060*/ 	.short	0x0007
        /*0062*/ 	.short	0x0020
        /*0064*/ 	.byte	0x00, 0xf0, 0x11, 0x00


	//----- nvinfo : EIATTR_KPARAM_INFO
	.align		4
.L_19:
        /*0068*/ 	.byte	0x04, 0x17
        /*006a*/ 	.short	(.L_21 - .L_20)
.L_20:
        /*006c*/ 	.word	0x00000000
        /*0070*/ 	.short	0x0006
        /*0072*/ 	.short	0x001c
        /*0074*/ 	.byte	0x00, 0xf0, 0x11, 0x00


	//----- nvinfo : EIATTR_KPARAM_INFO
	.align		4
.L_21:
        /*0078*/ 	.byte	0x04, 0x17
        /*007a*/ 	.short	(.L_23 - .L_22)
.L_22:
        /*007c*/ 	.word	0x00000000
        /*0080*/ 	.short	0x0005
        /*0082*/ 	.short	0x0018
        /*0084*/ 	.byte	0x00, 0xf0, 0x11, 0x00


	//----- nvinfo : EIATTR_KPARAM_INFO
	.align		4
.L_23:
        /*0088*/ 	.byte	0x04, 0x17
        /*008a*/ 	.short	(.L_25 - .L_24)
.L_24:
        /*008c*/ 	.word	0x00000000
        /*0090*/ 	.short	0x0004
        /*0092*/ 	.short	0x0014
        /*0094*/ 	.byte	0x00, 0xf0, 0x11, 0x00


	//----- nvinfo : EIATTR_KPARAM_INFO
	.align		4
.L_25:
        /*0098*/ 	.byte	0x04, 0x17
        /*009a*/ 	.short	(.L_27 - .L_26)
.L_26:
        /*009c*/ 	.word	0x00000000
        /*00a0*/ 	.short	0x0003
        /*00a2*/ 	.short	0x0010
        /*00a4*/ 	.byte	0x00, 0xf0, 0x11, 0x00


	//----- nvinfo : EIATTR_KPARAM_INFO
	.align		4
.L_27:
        /*00a8*/ 	.byte	0x04, 0x17
        /*00aa*/ 	.short	(.L_29 - .L_28)
.L_28:
        /*00ac*/ 	.word	0x00000000
        /*00b0*/ 	.short	0x0002
        /*00b2*/ 	.short	0x000c
        /*00b4*/ 	.byte	0x00, 0xf0, 0x11, 0x00


	//----- nvinfo : EIATTR_KPARAM_INFO
	.align		4
.L_29:
        /*00b8*/ 	.byte	0x04, 0x17
        /*00ba*/ 	.short	(.L_31 - .L_30)
.L_30:
        /*00bc*/ 	.word	0x00000000
        /*00c0*/ 	.short	0x0001
        /*00c2*/ 	.short	0x0008
        /*00c4*/ 	.byte	0x00, 0xf0, 0x11, 0x00


	//----- nvinfo : EIATTR_KPARAM_INFO
	.align		4
.L_31:
        /*00c8*/ 	.byte	0x04, 0x17
        /*00ca*/ 	.short	(.L_33 - .L_32)
.L_32:
        /*00cc*/ 	.word	0x00000000
        /*00d0*/ 	.short	0x0000
        /*00d2*/ 	.short	0x0000
        /*00d4*/ 	.byte	0x00, 0xf5, 0x21, 0x00


	//----- nvinfo : EIATTR_SPARSE_MMA_MASK
	.align		4
.L_33:
        /*00d8*/ 	.byte	0x03, 0x50
        /*00da*/ 	.short	0x0000


	//----- nvinfo : EIATTR_MAXREG_COUNT
	.align		4
        /*00dc*/ 	.byte	0x03, 0x1b
        /*00de*/ 	.short	0x00ff


	//----- nvinfo : EIATTR_MERCURY_ISA_VERSION
	.align		4
        /*00e0*/ 	.byte	0x03, 0x5f
        /*00e2*/ 	.short	0x0101


	//----- nvinfo : EIATTR_VRC_CTA_INIT_COUNT
	.align		4
        /*00e4*/ 	.byte	0x02, 0x4a
	.zero		1
	.zero		1


	//----- nvinfo : EIATTR_EXIT_INSTR_OFFSETS
	.align		4
        /*00e8*/ 	.byte	0x04, 0x1c
        /*00ea*/ 	.short	(.L_35 - .L_34)


	//   ....[0]....
.L_34:
        /*00ec*/ 	.word	0x00000070


	//   ....[1]....
        /*00f0*/ 	.word	0x000052a0


	//----- nvinfo : EIATTR_CBANK_PARAM_SIZE
	.align		4
.L_35:
        /*00f4*/ 	.byte	0x03, 0x19
        /*00f6*/ 	.short	0x0040


	//----- nvinfo : EIATTR_PARAM_CBANK
	.align		4
        /*00f8*/ 	.byte	0x04, 0x0a
        /*00fa*/ 	.short	(.L_37 - .L_36)
	.align		4
.L_36:
        /*00fc*/ 	.word	index@(.nv.constant0._Z9RF_kernelPfiiiiiiiiiiiS_)
        /*0100*/ 	.short	0x0380
        /*0102*/ 	.short	0x0040


	//----- nvinfo : EIATTR_SW_WAR
	.align		4
.L_37:
        /*0104*/ 	.byte	0x04, 0x36
        /*0106*/ 	.short	(.L_39 - .L_38)
.L_38:
        /*0108*/ 	.word	0x00000008
.L_39:


//--------------------- .nv.callgraph             --------------------------
	.section	.nv.callgraph,"",@"SHT_CUDA_CALLGRAPH"
	.align	4
	.sectionentsize	8
	.align		4
        /*0000*/ 	.word	0x00000000
	.align		4
        /*0004*/ 	.word	0xffffffff
	.align		4
        /*0008*/ 	.word	0x00000000
	.align		4
        /*000c*/ 	.word	0xfffffffe
	.align		4
        /*0010*/ 	.word	0x00000000
	.align		4
        /*0014*/ 	.word	0xfffffffd
	.align		4
        /*0018*/ 	.word	0x00000000
	.align		4
        /*001c*/ 	.word	0xfffffffc


//--------------------- .text._Z9RF_kernelPfiiiiiiiiiiiS_ --------------------------
	.section	.text._Z9RF_kernelPfiiiiiiiiiiiS_,"ax",@progbits
	.align	128
        .global         _Z9RF_kernelPfiiiiiiiiiiiS_
        .type           _Z9RF_kernelPfiiiiiiiiiiiS_,@function
        .size           _Z9RF_kernelPfiiiiiiiiiiiS_,(.L_x_1 - _Z9RF_kernelPfiiiiiiiiiiiS_)
        .other          _Z9RF_kernelPfiiiiiiiiiiiS_,@"STO_CUDA_ENTRY STV_DEFAULT"
_Z9RF_kernelPfiiiiiiiiiiiS_:
.text._Z9RF_kernelPfiiiiiiiiiiiS_:
[----:B------:R-:W-:Y:S01]  /*0000*/  LDC R1, c[0x0][0x37c] ;  /* 0x0000df00ff017b82 */ /* 0x000fe20000000800 */
[----:B------:R-:W0:Y:S07]  /*0010*/  S2R R3, SR_TID.X ;  /* 0x0000000000037919 */ /* 0x000e2e0000002100 */
[----:B------:R-:W0:Y:S01]  /*0020*/  S2UR UR4, SR_CTAID.X ;  /* 0x00000000000479c3 */ /* 0x000e220000002500 */
[----:B------:R-:W1:Y:S07]  /*0030*/  LDCU UR5, c[0x0][0x388] ;  /* 0x00007100ff0577ac */ /* 0x000e6e0008000800 */
[----:B------:R-:W0:Y:S02]  /*0040*/  LDC R0, c[0x0][0x360] ;  /* 0x0000d800ff007b82 */ /* 0x000e240000000800 */
[----:B0-----:R-:W-:-:S05]  /*0050*/  IMAD R0, R0, UR4, R3 ;  /* 0x0000000400007c24 */ /* 0x001fca000f8e0203 */
[----:B-1----:R-:W-:-:S13]  /*0060*/  ISETP.GE.AND P0, PT, R0, UR5, PT ;  /* 0x0000000500007c0c */ /* 0x002fda000bf06270 */
[----:B------:R-:W-:Y:S05]  /*0070*/  @P0 EXIT ;  /* 0x000000000000094d */ /* 0x000fea0003800000 */
[----:B------:R-:W0:Y:S01]  /*0080*/  LDC.64 R2, c[0x0][0x380] ;  /* 0x0000e000ff027b82 */ /* 0x000e220000000a00 */
[----:B------:R-:W1:Y:S01]  /*0090*/  LDCU.64 UR4, c[0x0][0x358] ;  /* 0x00006b00ff0477ac */ /* 0x000e620008000a00 */
[----:B------:R-:W2:Y:S01]  /*00a0*/  LDCU.128 UR20, c[0x0][0x390] ;  /* 0x00007200ff1477ac */ /* 0x000ea20008000c00 */
[----:B0-----:R-:W-:-:S06]  /*00b0*/  IMAD.WIDE R2, R0, 0x4, R2 ;  /* 0x0000000400027825 */ /* 0x001fcc00078e0202 */
[----:B-1----:R0:W3:Y:S01]  /*00c0*/  LDG.E R3, desc[UR4][R2.64] ;  /* 0x0000000402037981 */ /* 0x0020e2000c1e1900 */
[----:B--2---:R-:W-:Y:S01]  /*00d0*/  UIADD3 UR8, UPT, UPT, UR20, 0x1, URZ ;  /* 0x0000000114087890 */ /* 0x004fe2000fffe0ff */
[----:B------:R-:W-:Y:S01]  /*00e0*/  I2FP.F32.S32 R28, UR21 ;  /* 0x00000015001c7c45 */ /* 0x000fe20008201400 */
[----:B------:R-:W-:Y:S02]  /*00f0*/  UIADD3 UR11, UPT, UPT, UR20, 0x2, URZ ;  /* 0x00000002140b7890 */ /* 0x000fe4000fffe0ff */
[----:B------:R-:W-:Y:S02]  /*0100*/  UIADD3 UR14, UPT, UPT, UR20, 0xa, URZ ;  /* 0x0000000a140e7890 */ /* 0x000fe4000fffe0ff */
[----:B------:R-:W-:Y:S02]  /*0110*/  UIADD3 UR12, UPT, UPT, UR20, 0x9, URZ ;  /* 0x00000009140c7890 */ /* 0x000fe4000fffe0ff */
[----:B------:R-:W-:Y:S01]  /*0120*/  UIADD3 UR18, UPT, UPT, UR20, 0x12, URZ ;  /* 0x0000001214127890 */ /* 0x000fe2000fffe0ff */
[----:B0-----:R-:W-:Y:S01]  /*0130*/  I2FP.F32.S32 R2, UR8 ;  /* 0x0000000800027c45 */ /* 0x001fe20008201400 */
[----:B------:R-:W-:-:S02]  /*0140*/  UIADD3 UR15, UPT, UPT, UR20, 0x11, URZ ;  /* 0x00000011140f7890 */ /* 0x000fc4000fffe0ff */
[----:B------:R-:W-:Y:S01]  /*0150*/  I2FP.F32.S32 R4, UR12 ;  /* 0x0000000c00047c45 */ /* 0x000fe20008201400 */
[----:B------:R-:W-:Y:S02]  /*0160*/  UIADD3 UR19, UPT, UPT, UR20, 0x19, URZ ;  /* 0x0000001914137890 */ /* 0x000fe4000fffe0ff */
[----:B------:R-:W-:Y:S02]  /*0170*/  UIADD3 UR26, UPT, UPT, UR20, 0x1a, URZ ;  /* 0x0000001a141a7890 */ /* 0x000fe4000fffe0ff */
[----:B------:R-:W-:Y:S02]  /*0180*/  UIADD3 UR32, UPT, UPT, UR20, 0x8, URZ ;  /* 0x0000000814207890 */ /* 0x000fe4000fffe0ff */
[----:B------:R-:W-:Y:S02]  /*0190*/  UIADD3 UR31, UPT, UPT, UR20, 0x5, URZ ;  /* 0x00000005141f7890 */ /* 0x000fe4000fffe0ff */
[----:B------:R-:W-:Y:S01]  /*01a0*/  I2FP.F32.S32 R6, UR26 ;  /* 0x0000001a00067c45 */ /* 0x000fe20008201400 */
[----:B------:R-:W-:Y:S01]  /*01b0*/  UIADD3 UR35, UPT, UPT, UR20, 0x3, URZ ;  /* 0x0000000314237890 */ /* 0x000fe2000fffe0ff */
[----:B------:R-:W-:Y:S01]  /*01c0*/  I2FP.F32.S32 R8, UR32 ;  /* 0x0000002000087c45 */ /* 0x000fe20008201400 */
[----:B------:R-:W-:-:S02]  /*01d0*/  UIADD3 UR34, UPT, UPT, UR20, 0x6, URZ ;  /* 0x0000000614227890 */ /* 0x000fc4000fffe0ff */
[----:B------:R-:W-:Y:S02]  /*01e0*/  UIADD3 UR38, UPT, UPT, UR20, 0x10, URZ ;  /* 0x0000001014267890 */ /* 0x000fe4000fffe0ff */
[----:B------:R-:W-:Y:S02]  /*01f0*/  UIADD3 UR37, UPT, UPT, UR20, 0xd, URZ ;  /* 0x0000000d14257890 */ /* 0x000fe4000fffe0ff */
[----:B------:R-:W-:Y:S02]  /*0200*/  UIADD3 UR41, UPT, UPT, UR20, 0x18, URZ ;  /* 0x0000001814297890 */ /* 0x000fe4000fffe0ff */
[----:B------:R-:W-:Y:S01]  /*0210*/  I2FP.F32.S32 R10, UR38 ;  /* 0x00000026000a7c45 */ /* 0x000fe20008201400 */
[----:B------:R-:W-:Y:S02]  /*0220*/  UIADD3 UR40, UPT, UPT, UR20, 0xe, URZ ;  /* 0x0000000e14287890 */ /* 0x000fe4000fffe0ff */
[----:B------:R-:W-:Y:S02]  /*0230*/  UIADD3 UR43, UPT, UPT, UR20, 0xb, URZ ;  /* 0x0000000b142b7890 */ /* 0x000fe4000fffe0ff */
        /* <DEDUP_REMOVED lines=8> */
[----:B------:R-:W-:Y:S01]  /*02c0*/  I2FP.F32.S32 R16, UR47 ;  /* 0x0000002f00107c45 */ /* 0x000fe20008201400 */
[----:B------:R-:W-:Y:S02]  /*02d0*/  UIADD3 UR63, UPT, UPT, UR20, 0x14, URZ ;  /* 0x00000014143f7890 */ /* 0x000fe4000fffe0ff */
[----:B------:R-:W-:Y:S02]  /*02e0*/  UIADD3 UR52, UPT, UPT, UR20, 0x1d, URZ ;  /* 0x0000001d14347890 */ /* 0x000fe4000fffe0ff */
[----:B------:R-:W-:Y:S02]  /*02f0*/  UIADD3 UR56, UPT, UPT, UR20, 0x1b, URZ ;  /* 0x0000001b14387890 */ /* 0x000fe4000fffe0ff */
[----:B------:R-:W-:Y:S02]  /*0300*/  UIADD3 UR7, UPT, UPT, UR20, 0x1c, URZ ;  /* 0x0000001c14077890 */ /* 0x000fe4000fffe0ff */
[----:B------:R-:W-:Y:S02]  /*0310*/  UIADD3 UR62, UPT, UPT, UR20, 0x17, URZ ;  /* 0x00000017143e7890 */ /* 0x000fe4000fffe0ff */
[----:B------:R-:W-:-:S02]  /*0320*/  UIADD3 UR6, UPT, UPT, UR21, 0x2, URZ ;  /* 0x0000000215067890 */ /* 0x000fc4000fffe0ff */
        /* <DEDUP_REMOVED lines=8> */
[----:B------:R-:W-:Y:S01]  /*03b0*/  UIADD3 UR8, UPT, UPT, UR21, 0x8, URZ ;  /* 0x0000000815087890 */ /* 0x000fe2000fffe0ff */
[----:B------:R-:W-:Y:S01]  /*03c0*/  I2FP.F32.S32 R19, UR17 ;  /* 0x0000001100137c45 */ /* 0x000fe20008201400 */
[----:B------:R-:W-:Y:S02]  /*03d0*/  UIADD3 UR13, UPT, UPT, UR21, 0x1a, URZ ;  /* 0x0000001a150d7890 */ /* 0x000fe4000fffe0ff */
[----:B------:R-:W-:Y:S01]  /*03e0*/  I2FP.F32.S32 R22, UR16 ;  /* 0x0000001000167c45 */ /* 0x000fe20008201400 */
[----:B------:R-:W-:Y:S02]  /*03f0*/  UIADD3 UR77, UPT, UPT, UR21, 0xb, URZ ;  /* 0x0000000b154d7890 */ /* 0x000fe4000fffe0ff */
[----:B------:R-:W-:Y:S01]  /*0400*/  UIADD3 UR76, UPT, UPT, UR21, 0x16, URZ ;  /* 0x00000016154c7890 */ /* 0x000fe2000fffe0ff */
[----:B------:R-:W-:Y:S01]  /*0410*/  I2FP.F32.S32 R17, UR13 ;  /* 0x0000000d00117c45 */ /* 0x000fe20008201400 */
[----:B------:R-:W-:-:S02]  /*0420*/  UIADD3 UR25, UPT, UPT, UR21, 0xc, URZ ;  /* 0x0000000c15197890 */ /* 0x000fc4000fffe0ff */
[----:B------:R-:W-:Y:S02]  /*0430*/  UIADD3 UR27, UPT, UPT, UR21, 0x13, URZ ;  /* 0x00000013151b7890 */ /* 0x000fe4000fffe0ff */
[----:B------:R-:W-:Y:S01]  /*0440*/  I2FP.F32.S32 R20, UR76 ;  /* 0x0000004c00147c45 */ /* 0x000fe20008201400 */
[----:B------:R-:W-:Y:S02]  /*0450*/  UIADD3 UR12, UPT, UPT, UR21, 0x19, URZ ;  /* 0x00000019150c7890 */ /* 0x000fe4000fffe0ff */
[----:B------:R-:W-:Y:S02]  /*0460*/  UIADD3 UR30, UPT, UPT, UR21, 0x1e, URZ ;  /* 0x0000001e151e7890 */ /* 0x000fe4000fffe0ff */
        /* <DEDUP_REMOVED lines=38> */
[C---:B---3--:R-:W-:Y:S02]  /*06d0*/  FSETP.GT.AND P0, PT, R3.reuse, R2, PT ;  /* 0x000000020300720b */ /* 0x048fe40003f04000 */
[----:B------:R-:W-:Y:S01]  /*06e0*/  I2FP.F32.S32 R2, UR11 ;  /* 0x0000000b00027c45 */ /* 0x000fe20008201400 */
[----:B------:R-:W-:Y:S01]  /*06f0*/  UIADD3 UR11, UPT, UPT, UR21, 0x10, URZ ;  /* 0x00000010150b7890 */ /* 0x000fe2000fffe0ff */
[C---:B------:R-:W-:Y:S02]  /*0700*/  FSETP.GT.AND P4, PT, R3.reuse, R4, PT ;  /* 0x000000040300720b */ /* 0x040fe40003f84000 */
[----:B------:R-:W-:-:S02]  /*0710*/  FSETP.GT.AND P1, PT, R3, R2, PT ;  /* 0x000000020300720b */ /* 0x000fc40003f24000 */
[----:B------:R-:W-:Y:S01]  /*0720*/  I2FP.F32.S32 R2, UR14 ;  /* 0x0000000e00027c45 */ /* 0x000fe20008201400 */
[----:B------:R-:W-:Y:S01]  /*0730*/  UIADD3 UR14, UPT, UPT, UR21, 0x5, URZ ;  /* 0x00000005150e7890 */ /* 0x000fe2000fffe0ff */
[----:B------:R-:W-:Y:S01]  /*0740*/  I2FP.F32.S32 R4, UR15 ;  /* 0x0000000f00047c45 */ /* 0x000fe20008201400 */
[----:B------:R-:W-:Y:S01]  /*0750*/  UIADD3 UR15, UPT, UPT, UR21, 0x6, URZ ;  /* 0x00000006150f7890 */ /* 0x000fe2000fffe0ff */
[C---:B------:R-:W-:Y:S02]  /*0760*/  FSETP.GT.AND P3, PT, R3.reuse, R2, PT ;  /* 0x000000020300720b */ /* 0x040fe40003f64000 */
[----:B------:R-:W-:Y:S01]  /*0770*/  I2FP.F32.S32 R2, UR18 ;  /* 0x0000001200027c45 */ /* 0x000fe20008201400 */
[----:B------:R-:W-:Y:S01]  /*0780*/  UIADD3 UR18, UPT, UPT, UR21, 0xd, URZ ;  /* 0x0000000d15127890 */ /* 0x000fe2000fffe0ff */
[C---:B------:R-:W-:Y:S02]  /*0790*/  FSETP.GT.AND P6, PT, R3.reuse, R4, PT ;  /* 0x000000040300720b */ /* 0x040fe40003fc4000 */
[C---:B------:R-:W-:Y:S01]  /*07a0*/  FSETP.GT.AND P5, PT, R3.reuse, R2, PT ;  /* 0x000000020300720b */ /* 0x040fe20003fa4000 */
[----:B------:R-:W-:Y:S01]  /*07b0*/  IMAD.MOV.U32 R2, RZ, RZ, 0x3 ;  /* 0x00000003ff027424 */ /* 0x000fe200078e00ff */
[----:B------:R-:W-:Y:S01]  /*07c0*/  I2FP.F32.S32 R4, UR19 ;  /* 0x0000001300047c45 */ /* 0x000fe20008201400 */
[----:B------:R-:W-:Y:S01]  /*07d0*/  UIADD3 UR19, UPT, UPT, UR21, 0xe, URZ ;  /* 0x0000000e15137890 */ /* 0x000fe2000fffe0ff */
[----:B------:R-:W-:Y:S01]  /*07e0*/  I2FP.F32.S32 R26, UR18 ;  /* 0x00000012001a7c45 */ /* 0x000fe20008201400 */
[----:B------:R-:W-:Y:S01]  /*07f0*/  UIADD3 UR18, UPT, UPT, UR23, 0x16, URZ ;  /* 0x0000001617127890 */ /* 0x000fe2000fffe0ff */
[----:B------:R-:W-:-:S02]  /*0800*/  FSETP.GT.AND P2, PT, R3, R4, PT ;  /* 0x000000040300720b */ /* 0x000fc40003f44000 */
[C---:B------:R-:W-:Y:S02]  /*0810*/  SEL R5, R2.reuse, 0x2, P1 ;  /* 0x0000000202057807 */ /* 0x040fe40000800000 */
[----:B------:R-:W-:Y:S01]  /*0820*/  I2FP.F32.S32 R4, UR20 ;  /* 0x0000001400047c45 */ /* 0x000fe20008201400 */
[----:B------:R-:W-:Y:S01]  /*0830*/  UIADD3 UR20, UPT, UPT, UR23, 0x13, URZ ;  /* 0x0000001317147890 */ /* 0x000fe2000fffe0ff */
[----:B------:R-:W-:Y:S02]  /*0840*/  SEL R5, R5, RZ, P0 ;  /* 0x000000ff05057207 */ /* 0x000fe40000000000 */
[C---:B------:R-:W-:Y:S02]  /*0850*/  FSETP.GT.AND P1, PT, R3.reuse, R6, PT ;  /* 0x000000060300720b */ /* 0x040fe40003f24000 */
[----:B------:R-:W-:Y:S02]  /*0860*/  FSETP.GT.AND P0, PT, R3, R4, !P0 ;  /* 0x000000040300720b */ /* 0x000fe40004704000 */
[----:B------:R-:W-:Y:S01]  /*0870*/  I2FP.F32.S32 R4, UR31 ;  /* 0x0000001f00047c45 */ /* 0x000fe20008201400 */
[----:B------:R-:W-:Y:S01]  /*0880*/  UIADD3 UR31, UPT, UPT, UR21, 0x1c, URZ ;  /* 0x0000001c151f7890 */ /* 0x000fe2000fffe0ff */
[----:B------:R-:W-:-:S02]  /*0890*/  SEL R6, R2, 0x2, P3 ;  /* 0x0000000202067807 */ /* 0x000fc40001800000 */
[C---:B------:R-:W-:Y:S02]  /*08a0*/  FSETP.GT.AND P3, PT, R3.reuse, R8, !P4 ;  /* 0x000000080300720b */ /* 0x040fe40006764000 */
[----:B------:R-:W-:Y:S01]  /*08b0*/  I2FP.F32.S32 R8, UR35 ;  /* 0x0000002300087c45 */ /* 0x000fe20008201400 */
[----:B------:R-:W-:Y:S01]  /*08c0*/  UIADD3 UR35, UPT, UPT, UR21, 0xf, URZ ;  /* 0x0000000f15237890 */ /* 0x000fe2000fffe0ff */
[----:B------:R-:W-:Y:S02]  /*08d0*/  SEL R12, RZ, 0x1, !P0 ;  /* 0x00000001ff0c7807 */ /* 0x000fe40004000000 */
[----:B------:R-:W-:Y:S02]  /*08e0*/  FSETP.GT.AND P0, PT, R3, R4, PT ;  /* 0x000000040300720b */ /* 0x000fe40003f04000 */
[----:B------:R-:W-:Y:S01]  /*08f0*/  I2FP.F32.S32 R4, UR34 ;  /* 0x0000002200047c45 */ /* 0x000fe20008201400 */
[----:B------:R-:W-:Y:S01]  /*0900*/  IMAD.IADD R5, R5, 0x1, R12 ;  /* 0x0000000105057824 */ /* 0x000fe200078e020c */
[----:B------:R-:W-:Y:S01]  /*0910*/  SEL R7, RZ, 0x1, !P3 ;  /* 0x00000001ff077807 */ /* 0x000fe20005800000 */
[----:B------:R-:W-:Y:S01]  /*0920*/  UIADD3 UR34, UPT, UPT, UR21, 0x17, URZ ;  /* 0x0000001715227890 */ /* 0x000fe2000fffe0ff */
[----:B------:R-:W-:Y:S01]  /*0930*/  FSETP.GT.AND P3, PT, R3, R8, PT ;  /* 0x000000080300720b */ /* 0x000fe20003f64000 */
[----:B------:R-:W-:Y:S01]  /*0940*/  UIADD3 UR21, UPT, UPT, UR23, 0x17, URZ ;  /* 0x0000001717157890 */ /* 0x000fe2000fffe0ff */
[----:B------:R-:W-:-:S02]  /*0950*/  SEL R8, R2, 0x2, P5 ;  /* 0x0000000202087807 */ /* 0x000fc40002800000 */
[----:B------:R-:W-:Y:S02]  /*0960*/  SEL R6, R6, RZ, P4 ;  /* 0x000000ff06067207 */ /* 0x000fe40002000000 */
[C---:B------:R-:W-:Y:S02]  /*0970*/  FSETP.GT.AND P4, PT, R3.reuse, R4, PT ;  /* 0x000000040300720b */ /* 0x040fe40003f84000 */
[----:B------:R-:W-:Y:S01]  /*0980*/  I2FP.F32.S32 R4, UR37 ;  /* 0x0000002500047c45 */ /* 0x000fe20008201400 */
[----:B------:R-:W-:Y:S01]  /*0990*/  IMAD.IADD R7, R6, 0x1, R7 ;  /* 0x0000000106077824 */ /* 0x000fe200078e0207 */
[----:B------:R-:W-:Y:S01]  /*09a0*/  SEL R8, R8, RZ, P6 ;  /* 0x000000ff08087207 */ /* 0x000fe20003000000 */
[----:B------:R-:W-:Y:S01]  /*09b0*/  UIADD3 UR37, UPT, UPT, UR22, 0x2, URZ ;  /* 0x0000000216257890 */ /* 0x000fe2000fffe0ff */
[C---:B------:R-:W-:Y:S02]  /*09c0*/  FSETP.GT.AND P6, PT, R3.reuse, R10, !P6 ;  /* 0x0000000a0300720b */ /* 0x040fe400077c4000 */
[----:B------:R-:W-:Y:S01]  /*09d0*/  I2FP.F32.S32 R10, UR41 ;  /* 0x00000029000a7c45 */ /* 0x000fe20008201400 */
[----:B------:R-:W-:Y:S01]  /*09e0*/  UIADD3 UR41, UPT, UPT, UR22, 0x11, URZ ;  /* 0x0000001116297890 */ /* 0x000fe2000fffe0ff */
[----:B------:R-:W-:-:S02]  /*09f0*/  FSETP.GT.AND P5, PT, R3, R4, PT ;  /* 0x000000040300720b */ /* 0x000fc40003fa4000 */
[----:B------:R-:W-:Y:S01]  /*0a00*/  I2FP.F32.S32 R4, UR40 ;  /* 0x0000002800047c45 */ /* 0x000fe20008201400 */
[----:B------:R-:W-:Y:S01]  /*0a10*/  UIADD3 UR40, UPT, UPT, UR22, 0x8, URZ ;  /* 0x0000000816287890 */ /* 0x000fe2000fffe0ff */
[----:B------:R-:W-:Y:S02]  /*0a20*/  SEL R9, R2, 0x2, P1 ;  /* 0x0000000202097807 */ /* 0x000fe40000800000 */
[C---:B------:R-:W-:Y:S02]  /*0a30*/  FSETP.GT.AND P1, PT, R3.reuse, R10, !P2 ;  /* 0x0000000a0300720b */ /* 0x040fe40005724000 */
[----:B------:R-:W-:Y:S02]  /*0a40*/  SEL R11, RZ, 0x1, !P6 ;  /* 0x00000001ff0b7807 */ /* 0x000fe40007000000 */
[----:B------:R-:W-:Y:S01]  /*0a50*/  I2FP.F32.S32 R10, UR43 ;  /* 0x0000002b000a7c45 */ /* 0x000fe20008201400 */
[----:B------:R-:W-:Y:S01]  /*0a60*/  UIADD3 UR43, UPT, UPT, UR22, 0x10, URZ ;  /* 0x00000010162b7890 */ /* 0x000fe2000fffe0ff */
[----:B------:R-:W-:Y:S01]  /*0a70*/  FSETP.GT.AND P6, PT, R3, R4, PT ;  /* 0x000000040300720b */ /* 0x000fe20003fc4000 */
[----:B------:R-:W-:Y:S01]  /*0a80*/  IMAD.IADD R8, R8, 0x1, R11 ;  /* 0x0000000108087824 */ /* 0x000fe200078e020b */
[----:B------:R-:W-:Y:S01]  /*0a90*/  I2FP.F32.S32 R4, UR44 ;  /* 0x0000002c00047c45 */ /* 0x000fe20008201400 */
[----:B------:R-:W-:Y:S01]  /*0aa0*/  UIADD3 UR44, UPT, UPT, UR22, 0x19, URZ ;  /* 0x00000019162c7890 */ /* 0x000fe2000fffe0ff */
[----:B------:R-:W-:-:S02]  /*0ab0*/  SEL R9, R9, RZ, P2 ;  /* 0x000000ff09097207 */ /* 0x000fc40001000000 */
[C---:B------:R-:W-:Y:S02]  /*0ac0*/  FSETP.GT.AND P2, PT, R3.reuse, R10, PT ;  /* 0x0000000a0300720b */ /* 0x040fe40003f44000 */
[----:B------:R-:W-:Y:S02]  /*0ad0*/  SEL R10, RZ, 0x1, !P1 ;  /* 0x00000001ff0a7807 */ /* 0x000fe40004800000 */
[----:B------:R-:W-:Y:S01]  /*0ae0*/  FSETP.GT.AND P1, PT, R3, R4, PT ;  /* 0x000000040300720b */ /* 0x000fe20003f24000 */
[----:B------:R-:W-:Y:S01]  /*0af0*/  IMAD.MOV.U32 R4, RZ, RZ, 0x7 ;  /* 0x00000007ff047424 */ /* 0x000fe200078e00ff */
[----:B------:R-:W-:Y:S01]  /*0b00*/  I2FP.F32.S32 R6, UR59 ;  /* 0x0000003b00067c45 */ /* 0x000fe20008201400 */
[----:B------:R-:W-:Y:S01]  /*0b10*/  IMAD.IADD R9, R9, 0x1, R10 ;  /* 0x0000000109097824 */ /* 0x000fe200078e020a */
[----:B------:R-:W-:Y:S01]  /*0b20*/  I2FP.F32.S32 R10, UR5 ;  /* 0x00000005000a7c45 */ /* 0x000fe20008201400 */
[----:B------:R-:W-:Y:S01]  /*0b30*/  UIADD3 UR59, UPT, UPT, UR22, 0x1d, URZ ;  /* 0x0000001d163b7890 */ /* 0x000fe2000fffe0ff */
[----:B------:R-:W-:Y:S01]  /*0b40*/  SEL R13, R4, 0x6, P4 ;  /* 0x00000006040d7807 */ /* 0x000fe20002000000 */
[----:B------:R-:W-:Y:S01]  /*0b50*/  UIADD3 UR5, UPT, UPT, UR23, 0x1c, URZ ;  /* 0x0000001c17057890 */ /* 0x000fe2000fffe0ff */
[----:B------:R-:W-:-:S02]  /*0b60*/  FSETP.GT.AND P4, PT, R3, R16, PT ;  /* 0x000000100300720b */ /* 0x000fc40003f84000 */
[----:B------:R-:W-:Y:S02]  /*0b70*/  SEL R13, R13, 0x4, P0 ;  /* 0x000000040d0d7807 */ /* 0x000fe40000000000 */
[C---:B------:R-:W-:Y:S02]  /*0b80*/  FSETP.GT.AND P0, PT, R3.reuse, R14, !P0 ;  /* 0x0000000e0300720b */ /* 0x040fe40004704000 */
[----:B------:R-:W-:Y:S01]  /*0b90*/  I2FP.F32.S32 R14, UR50 ;  /* 0x00000032000e7c45 */ /* 0x000fe20008201400 */
[----:B------:R-:W-:Y:S01]  /*0ba0*/  UIADD3 UR50, UPT, UPT, UR22, 0x3, URZ ;  /* 0x0000000316327890 */ /* 0x000fe2000fffe0ff */
[----:B------:R-:W-:Y:S02]  /*0bb0*/  SEL R12, RZ, 0x1, !P0 ;  /* 0x00000001ff0c7807 */ /* 0x000fe40004000000 */
[C---:B------:R-:W-:Y:S02]  /*0bc0*/  FSETP.GT.AND P0, PT, R3.reuse, R14, PT ;  /* 0x0000000e0300720b */ /* 0x040fe40003f04000 */
[----:B------:R-:W-:Y:S01]  /*0bd0*/  I2FP.F32.S32 R14, UR52 ;  /* 0x00000034000e7c45 */ /* 0x000fe20008201400 */
[----:B------:R-:W-:Y:S01]  /*0be0*/  @P3 IMAD.IADD R5, R12, 0x1, R13 ;  /* 0x000000010c053824 */ /* 0x000fe200078e020d */
[----:B------:R-:W-:Y:S01]  /*0bf0*/  I2FP.F32.S32 R12, UR53 ;  /* 0x00000035000c7c45 */ /* 0x000fe20008201400 */
[----:B------:R-:W-:Y:S01]  /*0c00*/  UIADD3 UR52, UPT, UPT, UR22, 0xe, URZ ;  /* 0x0000000e16347890 */ /* 0x000fe2000fffe0ff */
[----:B------:R-:W-:Y:S01]  /*0c10*/  SEL R13, R4, 0x6, P6 ;  /* 0x00000006040d7807 */ /* 0x000fe20003000000 */
[----:B------:R-:W-:Y:S01]  /*0c20*/  UIADD3 UR53, UPT, UPT, UR22, 0xc, URZ ;  /* 0x0000000c16357890 */ /* 0x000fe2000fffe0ff */
[----:B------:R-:W-:-:S02]  /*0c30*/  FSETP.GT.AND P6, PT, R3, R12, !P5 ;  /* 0x0000000c0300720b */ /* 0x000fc40006fc4000 */
[----:B------:R-:W-:Y:S01]  /*0c40*/  I2FP.F32.S32 R12, UR55 ;  /* 0x00000037000c7c45 */ /* 0x000fe20008201400 */
[----:B------:R-:W-:Y:S01]  /*0c50*/  UIADD3 UR55, UPT, UPT, UR22, 0x15, URZ ;  /* 0x0000001516377890 */ /* 0x000fe2000fffe0ff */
[----:B------:R-:W-:Y:S02]  /*0c60*/  SEL R13, R13, 0x4, P5 ;  /* 0x000000040d0d7807 */ /* 0x000fe40002800000 */
[C---:B------:R-:W-:Y:S02]  /*0c70*/  FSETP.GT.AND P5, PT, R3.reuse, R12, PT ;  /* 0x0000000c0300720b */ /* 0x040fe40003fa4000 */
[----:B------:R-:W-:Y:S02]  /*0c80*/  SEL R12, RZ, 0x1, !P6 ;  /* 0x00000001ff0c7807 */ /* 0x000fe40007000000 */
[C---:B------:R-:W-:Y:S02]  /*0c90*/  FSETP.GT.AND P3, PT, R3.reuse, R14, PT ;  /* 0x0000000e0300720b */ /* 0x040fe40003f64000 */
[----:B------:R-:W-:Y:S01]  /*0ca0*/  I2FP.F32.S32 R14, UR56 ;  /* 0x00000038000e7c45 */ /* 0x000fe20008201400 */
[----:B------:R-:W-:Y:S01]  /*0cb0*/  @P2 IMAD.IADD R7, R12, 0x1, R13 ;  /* 0x000000010c072824 */ /* 0x000fe200078e020d */
[----:B------:R-:W-:Y:S01]  /*0cc0*/  FSETP.GT.AND P2, PT, R3, R6, PT ;  /* 0x000000060300720b */ /* 0x000fe20003f44000 */
[----:B------:R-:W-:Y:S01]  /*0cd0*/  UIADD3 UR56, UPT, UPT, UR22, 0x16, URZ ;  /* 0x0000001616387890 */ /* 0x000fe2000fffe0ff */
[----:B------:R-:W-:-:S02]  /*0ce0*/  SEL R12, R4, 0x6, P4 ;  /* 0x00000006040c7807 */ /* 0x000fc40002000000 */
[----:B------:R-:W-:Y:S01]  /*0cf0*/  I2FP.F32.S32 R6, UR63 ;  /* 0x0000003f00067c45 */ /* 0x000fe20008201400 */
[----:B------:R-:W-:Y:S01]  /*0d00*/  UIADD3 UR63, UPT, UPT, UR22, 0x7, URZ ;  /* 0x00000007163f7890 */ /* 0x000fe2000fffe0ff */
[----:B------:R-:W-:Y:S02]  /*0d10*/  SEL R13, R12, 0x4, P1 ;  /* 0x000000040c0d7807 */ /* 0x000fe40000800000 */
[C---:B------:R-:W-:Y:S02]  /*0d20*/  FSETP.GT.AND P1, PT, R3.reuse, R6, !P1 ;  /* 0x000000060300720b */ /* 0x040fe40004f24000 */
[----:B------:R-:W-:Y:S02]  /*0d30*/  FSETP.GT.AND P6, PT, R3, R14, PT ;  /* 0x0000000e0300720b */ /* 0x000fe40003fc4000 */
[----:B------:R-:W-:Y:S01]  /*0d40*/  SEL R6, RZ, 0x1, !P1 ;  /* 0x00000001ff067807 */ /* 0x000fe20004800000 */
[----:B------:R-:W-:Y:S01]  /*0d50*/  @P2 VIADD R5, R7, 0x8 ;  /* 0x0000000807052836 */ /* 0x000fe20000000000 */
[----:B------:R-:W-:Y:S01]  /*0d60*/  I2FP.F32.S32 R14, UR62 ;  /* 0x0000003e000e7c45 */ /* 0x000fe20008201400 */
[----:B------:R-:W-:Y:S01]  /*0d70*/  UIADD3 UR62, UPT, UPT, UR22, 0x1b, URZ ;  /* 0x0000001b163e7890 */ /* 0x000fe2000fffe0ff */
[----:B------:R-:W-:Y:S01]  /*0d80*/  SEL R11, R4, 0x6, P5 ;  /* 0x00000006040b7807 */ /* 0x000fe20002800000 */
[----:B------:R-:W-:Y:S01]  /*0d90*/  @P0 IMAD.IADD R8, R6, 0x1, R13 ;  /* 0x0000000106080824 */ /* 0x000fe200078e020d */
[----:B------:R-:W-:Y:S01]  /*0da0*/  I2FP.F32.S32 R6, UR7 ;  /* 0x0000000700067c45 */ /* 0x000fe20008201400 */
[----:B------:R-:W-:Y:S01]  /*0db0*/  UIADD3 UR7, UPT, UPT, UR23, 0x6, URZ ;  /* 0x0000000617077890 */ /* 0x000fe2000fffe0ff */
[----:B------:R-:W-:-:S02]  /*0dc0*/  FSETP.GT.AND P4, PT, R3, R14, PT ;  /* 0x0000000e0300720b */ /* 0x000fc40003f84000 */
[----:B------:R-:W-:Y:S02]  /*0dd0*/  FSETP.GT.AND P5, PT, R3, R6, !P3 ;  /* 0x000000060300720b */ /* 0x000fe40005fa4000 */
[----:B------:R-:W-:Y:S01]  /*0de0*/  I2FP.F32.S32 R6, UR6 ;  /* 0x0000000600067c45 */ /* 0x000fe20008201400 */
[----:B------:R-:W-:Y:S01]  /*0df0*/  UIADD3 UR6, UPT, UPT, UR23, 0x5, URZ ;  /* 0x0000000517067890 */ /* 0x000fe2000fffe0ff */
[----:B------:R-:W-:Y:S01]  /*0e00*/  I2FP.F32.S32 R12, UR65 ;  /* 0x00000041000c7c45 */ /* 0x000fe20008201400 */
[----:B------:R-:W-:Y:S01]  /*0e10*/  UIADD3 UR65, UPT, UPT, UR22, 0xf, URZ ;  /* 0x0000000f16417890 */ /* 0x000fe2000fffe0ff */
[----:B------:R-:W-:Y:S02]  /*0e20*/  SEL R11, R11, 0x4, P3 ;  /* 0x000000040b0b7807 */ /* 0x000fe40001800000 */
[----:B------:R-:W-:Y:S02]  /*0e30*/  FSETP.GT.AND P3, PT, R3, R6, PT ;  /* 0x000000060300720b */ /* 0x000fe40003f64000 */
[----:B------:R-:W-:-:S02]  /*0e40*/  SEL R6, RZ, 0x1, !P5 ;  /* 0x00000001ff067807 */ /* 0x000fc40006800000 */
[C---:B------:R-:W-:Y:S02]  /*0e50*/  FSETP.GT.AND P1, PT, R3.reuse, R12, PT ;  /* 0x0000000c0300720b */ /* 0x040fe40003f24000 */
[----:B------:R-:W-:Y:S01]  /*0e60*/  I2FP.F32.S32 R12, UR67 ;  /* 0x00000043000c7c45 */ /* 0x000fe20008201400 */
[----:B------:R-:W-:Y:S01]  /*0e70*/  @P6 IMAD.IADD R9, R6, 0x1, R11 ;  /* 0x0000000106096824 */ /* 0x000fe200078e020b */
[----:B------:R-:W-:Y:S01]  /*0e80*/  I2FP.F32.S32 R7, UR9 ;  /* 0x0000000900077c45 */ /* 0x000fe20008201400 */
[----:B------:R-:W-:Y:S01]  /*0e90*/  UIADD3 UR67, UPT, UPT, UR23, 0x2, URZ ;  /* 0x0000000217437890 */ /* 0x000fe2000fffe0ff */
[----:B------:R-:W-:Y:S01]  /*0ea0*/  FSETP.GT.AND P0, PT, R3, R12, PT ;  /* 0x0000000c0300720b */ /* 0x000fe20003f04000 */
[----:B------:R-:W-:Y:S01]  /*0eb0*/  @P4 VIADD R8, R9, 0x8 ;  /* 0x0000000809084836 */ /* 0x000fe20000000000 */
[----:B------:R-:W-:Y:S01]  /*0ec0*/  I2FP.F32.S32 R9, UR10 ;  /* 0x0000000a00097c45 */ /* 0x000fe20008201400 */
[----:B------:R-:W-:Y:S01]  /*0ed0*/  UIADD3 UR9, UPT, UPT, UR23, 0x3, URZ ;  /* 0x0000000317097890 */ /* 0x000fe2000fffe0ff */
[C---:B------:R-:W-:Y:S01]  /*0ee0*/  FSETP.GT.AND P6, PT, R3.reuse, R10, PT ;  /* 0x0000000a0300720b */ /* 0x040fe20003fc4000 */
[----:B------:R-:W-:Y:S01]  /*0ef0*/  UIADD3 UR10, UPT, UPT, UR23, 0xd, URZ ;  /* 0x0000000d170a7890 */ /* 0x000fe2000fffe0ff */
[----:B------:R-:W-:Y:S01]  /*0f00*/  FSETP.GT.AND P2, PT, R3, R7, PT ;  /* 0x000000070300720b */ /* 0x000fe20003f44000 */
[----:B------:R-:W-:Y:S01]  /*0f10*/  @P1 VIADD R5, R8, 0x10 ;  /* 0x0000001008051836 */ /* 0x000fe20000000000 */
[----:B------:R-:W-:Y:S01]  /*0f20*/  I2FP.F32.S32 R13, UR15 ;  /* 0x0000000f000d7c45 */ /* 0x000fe20008201400 */
[----:B------:R-:W-:Y:S01]  /*0f30*/  UIADD3 UR15, UPT, UPT, UR23, 0x12, URZ ;  /* 0x00000012170f7890 */ /* 0x000fe2000fffe0ff */
[----:B------:R-:W-:-:S02]  /*0f40*/  SEL R7, R2, 0x2, P3 ;  /* 0x0000000202077807 */ /* 0x000fc40001800000 */
[C---:B------:R-:W-:Y:S02]  /*0f50*/  FSETP.GT.AND P4, PT, R3.reuse, R9, PT ;  /* 0x000000090300720b */ /* 0x040fe40003f84000 */
[C---:B------:R-:W-:Y:S02]  /*0f60*/  FSETP.GT.AND P3, PT, R3.reuse, R28, !P0 ;  /* 0x0000001c0300720b */ /* 0x040fe40004764000 */
[----:B------:R-:W-:Y:S01]  /*0f70*/  I2FP.F32.S32 R11, UR14 ;  /* 0x0000000e000b7c45 */ /* 0x000fe20008201400 */
[----:B------:R-:W-:Y:S01]  /*0f80*/  UIADD3 UR14, UPT, UPT, UR23, 0x11, URZ ;  /* 0x00000011170e7890 */ /* 0x000fe2000fffe0ff */
[----:B------:R-:W-:Y:S01]  /*0f90*/  I2FP.F32.S32 R12, UR4 ;  /* 0x00000004000c7c45 */ /* 0x000fe20008201400 */
[----:B------:R-:W-:Y:S01]  /*0fa0*/  UIADD3 UR4, UPT, UPT, UR23, 0x18, URZ ;  /* 0x0000001817047890 */ /* 0x000fe2000fffe0ff */
[----:B------:R-:W-:Y:S02]  /*0fb0*/  SEL R8, R2, 0x2, P6 ;  /* 0x0000000202087807 */ /* 0x000fe40003000000 */
[----:B------:R-:W-:-:S02]  /*0fc0*/  FSETP.GT.AND P6, PT, R3, R13, PT ;  /* 0x0000000d0300720b */ /* 0x000fc40003fc4000 */
[----:B------:R-:W-:Y:S02]  /*0fd0*/  SEL R28, RZ, 0x1, !P3 ;  /* 0x00000001ff1c7807 */ /* 0x000fe40005800000 */
[----:B------:R-:W-:Y:S02]  /*0fe0*/  SEL R13, R2, 0x2, P4 ;  /* 0x00000002020d7807 */ /* 0x000fe40002000000 */
[C---:B------:R-:W-:Y:S02]  /*0ff0*/  FSETP.GT.AND P3, PT, R3.reuse, R11, PT ;  /* 0x0000000b0300720b */ /* 0x040fe40003f64000 */
[C---:B------:R-:W-:Y:S02]  /*1000*/  FSETP.GT.AND P4, PT, R3.reuse, R19, PT ;  /* 0x000000130300720b */ /* 0x040fe40003f84000 */
[----:B------:R-:W-:Y:S02]  /*1010*/  FSETP.GT.AND P5, PT, R3, R12, PT ;  /* 0x0000000c0300720b */ /* 0x000fe40003fa4000 */
[----:B------:R-:W-:Y:S01]  /*1020*/  I2FP.F32.S32 R6, UR8 ;  /* 0x0000000800067c45 */ /* 0x000fe20008201400 */
[----:B------:R-:W-:Y:S01]  /*1030*/  UIADD3 UR8, UPT, UPT, UR23, 0x4, URZ ;  /* 0x0000000417087890 */ /* 0x000fe2000fffe0ff */
[----:B------:R-:W-:-:S02]  /*1040*/  SEL R9, R7, RZ, P0 ;  /* 0x000000ff07097207 */ /* 0x000fc40000000000 */
[----:B------:R-:W-:Y:S02]  /*1050*/  SEL R11, R4, 0x6, P6 ;  /* 0x00000006040b7807 */ /* 0x000fe40003000000 */
[C---:B------:R-:W-:Y:S02]  /*1060*/  FSETP.GT.AND P6, PT, R3.reuse, R22, !P3 ;  /* 0x000000160300720b */ /* 0x040fe40005fc4000 */
[----:B------:R-:W-:Y:S02]  /*1070*/  SEL R8, R8, RZ, P5 ;  /* 0x000000ff08087207 */ /* 0x000fe40002800000 */
[----:B------:R-:W-:Y:S01]  /*1080*/  FSETP.GT.AND P5, PT, R3, R6, !P5 ;  /* 0x000000060300720b */ /* 0x000fe20006fa4000 */
[----:B------:R-:W-:Y:S01]  /*1090*/  IMAD.IADD R6, R9, 0x1, R28 ;  /* 0x0000000109067824 */ /* 0x000fe200078e021c */
[----:B------:R-:W-:Y:S02]  /*10a0*/  SEL R22, R11, 0x4, P3 ;  /* 0x000000040b167807 */ /* 0x000fe40001800000 */
[----:B------:R-:W-:-:S02]  /*10b0*/  SEL R9, RZ, 0x1, !P6 ;  /* 0x00000001ff097807 */ /* 0x000fc40007000000 */
[----:B------:R-:W-:Y:S01]  /*10c0*/  I2FP.F32.S32 R14, UR11 ;  /* 0x0000000b000e7c45 */ /* 0x000fe20008201400 */
[----:B------:R-:W-:Y:S01]  /*10d0*/  UIADD3 UR11, UPT, UPT, UR23, 0xe, URZ ;  /* 0x0000000e170b7890 */ /* 0x000fe2000fffe0ff */
[----:B------:R-:W-:Y:S01]  /*10e0*/  I2FP.F32.S32 R16, UR77 ;  /* 0x0000004d00107c45 */ /* 0x000fe20008201400 */
[----:B------:R-:W-:Y:S01]  /*10f0*/  @P4 IMAD.IADD R6, R9, 0x1, R22 ;  /* 0x0000000109064824 */ /* 0x000fe200078e0216 */
[----:B------:R-:W-:Y:S01]  /*1100*/  FSETP.GT.AND P0, PT, R3, R17, PT ;  /* 0x000000110300720b */ /* 0x000fe20003f04000 */
[----:B------:R-:W0:Y:S01]  /*1110*/  LDCU.64 UR76, c[0x0][0x358] ;  /* 0x00006b00ff4c77ac */ /* 0x000e220008000a00 */
[----:B------:R-:W-:Y:S02]  /*1120*/  I2FP.F32.S32 R24, UR19 ;  /* 0x0000001300187c45 */ /* 0x000fe40008201400 */
[----:B------:R-:W-:Y:S01]  /*1130*/  SEL R9, R13, RZ, P2 ;  /* 0x000000ff0d097207 */ /* 0x000fe20001000000 */
[----:B------:R-:W-:Y:S01]  /*1140*/  UIADD3 UR19, UPT, UPT, UR23, 0x14, URZ ;  /* 0x0000001417137890 */ /* 0x000fe2000fffe0ff */
[----:B------:R-:W-:-:S02]  /*1150*/  SEL R7, R2, 0x2, P0 ;  /* 0x0000000202077807 */ /* 0x000fc40000000000 */
[C---:B------:R-:W-:Y:S02]  /*1160*/  FSETP.GT.AND P6, PT, R3.reuse, R16, PT ;  /* 0x000000100300720b */ /* 0x040fe40003fc4000 */
[C---:B------:R-:W-:Y:S02]  /*1170*/  FSETP.GT.AND P2, PT, R3.reuse, R14, !P2 ;  /* 0x0000000e0300720b */ /* 0x040fe40005744000 */
[C---:B------:R-:W-:Y:S02]  /*1180*/  FSETP.GT.AND P0, PT, R3.reuse, R26, PT ;  /* 0x0000001a0300720b */ /* 0x040fe40003f04000 */
[----:B------:R-:W-:Y:S02]  /*1190*/  FSETP.GT.AND P3, PT, R3, R24, PT ;  /* 0x000000180300720b */ /* 0x000fe40003f64000 */
[----:B------:R-:W-:Y:S02]  /*11a0*/  I2FP.F32.S32 R16, UR25 ;  /* 0x0000001900107c45 */ /* 0x000fe40008201400 */
[----:B------:R-:W-:-:S02]  /*11b0*/  SEL R11, RZ, 0x1, !P5 ;  /* 0x00000001ff0b7807 */ /* 0x000fc40006800000 */
[C---:B------:R-:W-:Y:S02]  /*11c0*/  FSETP.GT.AND P4, PT, R3.reuse, R20, PT ;  /* 0x000000140300720b */ /* 0x040fe40003f84000 */
[----:B------:R-:W-:Y:S01]  /*11d0*/  I2FP.F32.S32 R20, UR27 ;  /* 0x0000001b00147c45 */ /* 0x000fe20008201400 */
[----:B------:R-:W-:Y:S01]  /*11e0*/  IMAD.IADD R8, R8, 0x1, R11 ;  /* 0x0000000108087824 */ /* 0x000fe200078e020b */
[----:B------:R-:W-:Y:S02]  /*11f0*/  SEL R14, RZ, 0x1, !P2 ;  /* 0x00000001ff0e7807 */ /* 0x000fe40005000000 */
[----:B------:R-:W-:Y:S02]  /*1200*/  SEL R13, R4, 0x6, P3 ;  /* 0x00000006040d7807 */ /* 0x000fe40001800000 */
[----:B------:R-:W-:Y:S01]  /*1210*/  FSETP.GT.AND P2, PT, R3, R16, !P0 ;  /* 0x000000100300720b */ /* 0x000fe20004744000 */
[----:B------:R-:W-:Y:S01]  /*1220*/  IMAD.IADD R9, R9, 0x1, R14 ;  /* 0x0000000109097824 */ /* 0x000fe200078e020e */
[----:B------:R-:W-:-:S02]  /*1230*/  I2FP.F32.S32 R16, UR30 ;  /* 0x0000001e00107c45 */ /* 0x000fc40008201400 */
[----:B------:R-:W-:Y:S02]  /*1240*/  FSETP.GT.AND P3, PT, R3, R20, PT ;  /* 0x000000140300720b */ /* 0x000fe40003f64000 */
[----:B------:R-:W-:Y:S02]  /*1250*/  SEL R20, R13, 0x4, P0 ;  /* 0x000000040d147807 */ /* 0x000fe40000000000 */
[----:B------:R-:W-:Y:S02]  /*1260*/  SEL R11, RZ, 0x1, !P2 ;  /* 0x00000001ff0b7807 */ /* 0x000fe40005000000 */
[C---:B------:R-:W-:Y:S02]  /*1270*/  FSETP.GT.AND P1, PT, R3.reuse, R15, PT ;  /* 0x0000000f0300720b */ /* 0x040fe40003f24000 */
[----:B------:R-:W-:Y:S01]  /*1280*/  FSETP.GT.AND P2, PT, R3, R16, PT ;  /* 0x000000100300720b */ /* 0x000fe20003f44000 */
[----:B------:R-:W-:Y:S01]  /*1290*/  @P6 IMAD.IADD R8, R11, 0x1, R20 ;  /* 0x000000010b086824 */ /* 0x000fe200078e0214 */
[----:B------:R-:W-:-:S02]  /*12a0*/  I2FP.F32.S32 R16, UR24 ;  /* 0x0000001800107c45 */ /* 0x000fc40008201400 */
[----:B------:R-:W-:Y:S02]  /*12b0*/  SEL R11, R7, RZ, P1 ;  /* 0x000000ff070b7207 */ /* 0x000fe40000800000 */
[C---:B------:R-:W-:Y:S02]  /*12c0*/  FSETP.GT.AND P1, PT, R3.reuse, R16, !P1 ;  /* 0x000000100300720b */ /* 0x040fe40004f24000 */
[----:B------:R-:W-:Y:S02]  /*12d0*/  FSETP.GT.AND P5, PT, R3, R18, PT ;  /* 0x000000120300720b */ /* 0x000fe40003fa4000 */
[----:B------:R-:W-:Y:S01]  /*12e0*/  I2FP.F32.S32 R16, UR26 ;  /* 0x0000001a00107c45 */ /* 0x000fe20008201400 */
[----:B------:R-:W1:Y:S01]  /*12f0*/  LDCU.128 UR24, c[0x0][0x3a0] ;  /* 0x00007400ff1877ac */ /* 0x000e620008000c00 */
[----:B------:R-:W-:Y:S02]  /*1300*/  I2FP.F32.S32 R18, UR29 ;  /* 0x0000001d00127c45 */ /* 0x000fe40008201400 */
[----:B------:R-:W-:-:S02]  /*1310*/  SEL R7, R4, 0x6, P4 ;  /* 0x0000000604077807 */ /* 0x000fc40002000000 */
[C---:B------:R-:W-:Y:S02]  /*1320*/  FSETP.GT.AND P4, PT, R3.reuse, R16, !P5 ;  /* 0x000000100300720b */ /* 0x040fe40006f84000 */
[----:B------:R-:W-:Y:S02]  /*1330*/  FSETP.GT.AND P0, PT, R3, R18, PT ;  /* 0x000000120300720b */ /* 0x000fe40003f04000 */
[----:B------:R-:W-:Y:S02]  /*1340*/  I2FP.F32.S32 R18, UR32 ;  /* 0x0000002000127c45 */ /* 0x000fe40008201400 */
[----:B------:R-:W-:Y:S02]  /*1350*/  SEL R16, R7, 0x4, P5 ;  /* 0x0000000407107807 */ /* 0x000fe40002800000 */
[----:B------:R-:W-:Y:S02]  /*1360*/  SEL R7, RZ, 0x1, !P4 ;  /* 0x00000001ff077807 */ /* 0x000fe40006000000 */
[----:B------:R-:W-:-:S02]  /*1370*/  FSETP.GT.AND P6, PT, R3, R18, PT ;  /* 0x000000120300720b */ /* 0x000fc40003fc4000 */
[----:B------:R-:W-:Y:S01]  /*1380*/  I2FP.F32.S32 R20, UR33 ;  /* 0x0000002100147c45 */ /* 0x000fe20008201400 */
[----:B------:R-:W-:Y:S01]  /*1390*/  @P3 IMAD.IADD R9, R7, 0x1, R16 ;  /* 0x0000000107093824 */ /* 0x000fe200078e0210 */
[----:B------:R-:W-:Y:S01]  /*13a0*/  I2FP.F32.S32 R14, UR31 ;  /* 0x0000001f000e7c45 */ /* 0x000fe20008201400 */
[----:B-1----:R-:W-:Y:S01]  /*13b0*/  UIADD3 UR33, UPT, UPT, UR24, 0xc, URZ ;  /* 0x0000000c18217890 */ /* 0x002fe2000fffe0ff */
[----:B------:R-:W-:Y:S01]  /*13c0*/  SEL R18, RZ, 0x1, !P1 ;  /* 0x00000001ff127807 */ /* 0x000fe20004800000 */
[----:B------:R-:W-:Y:S01]  /*13d0*/  UIADD3 UR32, UPT, UPT, UR24, 0x7, URZ ;  /* 0x0000000718207890 */ /* 0x000fe2000fffe0ff */
[----:B------:R-:W-:Y:S01]  /*13e0*/  SEL R7, R4, 0x6, P2 ;  /* 0x0000000604077807 */ /* 0x000fe20001000000 */
[----:B------:R-:W-:Y:S01]  /*13f0*/  UIADD3 UR31, UPT, UPT, UR24, 0x17, URZ ;  /* 0x00000017181f7890 */ /* 0x000fe2000fffe0ff */
[----:B------:R-:W-:Y:S01]  /*1400*/  FSETP.GT.AND P1, PT, R3, R20, PT ;  /* 0x000000140300720b */ /* 0x000fe20003f24000 */
[----:B------:R-:W-:Y:S01]  /*1410*/  IMAD.IADD R11, R11, 0x1, R18 ;  /* 0x000000010b0b7824 */ /* 0x000fe200078e0212 */
[----:B------:R-:W-:Y:S01]  /*1420*/  FSETP.GT.AND P2, PT, R3, R14, !P0 ;  /* 0x0000000e0300720b */ /* 0x000fe20004744000 */
[----:B------:R-:W-:Y:S01]  /*1430*/  UIADD3 UR29, UPT, UPT, UR24, 0x14, URZ ;  /* 0x00000014181d7890 */ /* 0x000fe2000fffe0ff */
[----:B------:R-:W-:Y:S01]  /*1440*/  I2FP.F32.S32 R22, UR34 ;  /* 0x0000002200167c45 */ /* 0x000fe20008201400 */
[----:B------:R-:W-:Y:S01]  /*1450*/  UIADD3 UR34, UPT, UPT, UR24, 0x1e, URZ ;  /* 0x0000001e18227890 */ /* 0x000fe2000fffe0ff */
[----:B------:R-:W-:Y:S01]  /*1460*/  SEL R14, R7, 0x4, P0 ;  /* 0x00000004070e7807 */ /* 0x000fe20000000000 */
[----:B------:R-:W-:Y:S01]  /*1470*/  UIADD3 UR30, UPT, UPT, UR24, 0xf, URZ ;  /* 0x0000000f181e7890 */ /* 0x000fe2000fffe0ff */
[----:B------:R-:W-:-:S02]  /*1480*/  SEL R7, RZ, 0x1, !P2 ;  /* 0x00000001ff077807 */ /* 0x000fc40005000000 */
[----:B------:R-:W-:Y:S02]  /*1490*/  FSETP.GT.AND P5, PT, R3, R22, PT ;  /* 0x000000160300720b */ /* 0x000fe40003fa4000 */
[----:B------:R-:W-:Y:S01]  /*14a0*/  I2FP.F32.S32 R16, UR37 ;  /* 0x0000002500107c45 */ /* 0x000fe20008201400 */
[----:B------:R-:W-:Y:S01]  /*14b0*/  @P6 IMAD.IADD R11, R7, 0x1, R14 ;  /* 0x00000001070b6824 */ /* 0x000fe200078e020e */
[----:B------:R-:W-:Y:S01]  /*14c0*/  I2FP.F32.S32 R14, UR41 ;  /* 0x00000029000e7c45 */ /* 0x000fe20008201400 */
[----:B------:R-:W-:Y:S01]  /*14d0*/  @P1 VIADD R6, R8, 0x8 ;  /* 0x0000000808061836 */ /* 0x000fe20000000000 */
[----:B------:R-:W-:Y:S01]  /*14e0*/  I2FP.F32.S32 R22, UR36 ;  /* 0x0000002400167c45 */ /* 0x000fe20008201400 */
[----:B------:R-:W-:Y:S01]  /*14f0*/  UIADD3 UR41, UPT, UPT, UR24, 0x10, URZ ;  /* 0x0000001018297890 */ /* 0x000fe2000fffe0ff */
[C---:B------:R-:W-:Y:S01]  /*1500*/  FSETP.GT.AND P2, PT, R3.reuse, R16, PT ;  /* 0x000000100300720b */ /* 0x040fe20003f44000 */
[----:B------:R-:W-:Y:S01]  /*1510*/  UIADD3 UR36, UPT, UPT, UR24, 0x4, URZ ;  /* 0x0000000418247890 */ /* 0x000fe2000fffe0ff */
[----:B------:R-:W-:Y:S01]  /*1520*/  FSETP.GT.AND P1, PT, R3, R14, PT ;  /* 0x0000000e0300720b */ /* 0x000fe20003f24000 */
[----:B------:R-:W-:Y:S01]  /*1530*/  UIADD3 UR37, UPT, UPT, UR24, 0x1d, URZ ;  /* 0x0000001d18257890 */ /* 0x000fe2000fffe0ff */
[----:B------:R-:W-:Y:S01]  /*1540*/  I2FP.F32.S32 R8, UR42 ;  /* 0x0000002a00087c45 */ /* 0x000fe20008201400 */
[----:B------:R-:W-:Y:S01]  /*1550*/  @P5 VIADD R9, R11, 0x8 ;  /* 0x000000080b095836 */ /* 0x000fe20000000000 */
[----:B------:R-:W-:Y:S01]  /*1560*/  I2FP.F32.S32 R14, UR45 ;  /* 0x0000002d000e7c45 */ /* 0x000fe20008201400 */
[----:B------:R-:W-:Y:S01]  /*1570*/  UIADD3 UR42, UPT, UPT, UR24, 0x5, URZ ;  /* 0x00000005182a7890 */ /* 0x000fe2000fffe0ff */
[----:B------:R-:W-:Y:S01]  /*1580*/  I2FP.F32.S32 R16, UR39 ;  /* 0x0000002700107c45 */ /* 0x000fe20008201400 */
[----:B------:R-:W-:Y:S01]  /*1590*/  UIADD3 UR45, UPT, UPT, UR24, 0xd, URZ ;  /* 0x0000000d182d7890 */ /* 0x000fe2000fffe0ff */
[----:B------:R-:W-:Y:S01]  /*15a0*/  FSETP.GT.AND P3, PT, R3, R22, PT ;  /* 0x000000160300720b */ /* 0x000fe20003f64000 */
[----:B------:R-:W-:Y:S01]  /*15b0*/  UIADD3 UR39, UPT, UPT, UR24, 0x18, URZ ;  /* 0x0000001818277890 */ /* 0x000fe2000fffe0ff */
[----:B------:R-:W-:-:S02]  /*15c0*/  SEL R7, R2, 0x2, P2 ;  /* 0x0000000202077807 */ /* 0x000fc40001000000 */
[----:B------:R-:W-:Y:S01]  /*15d0*/  I2FP.F32.S32 R12, UR22 ;  /* 0x00000016000c7c45 */ /* 0x000fe20008201400 */
[----:B------:R-:W-:Y:S01]  /*15e0*/  UIADD3 UR22, UPT, UPT, UR23, 0xf, URZ ;  /* 0x0000000f17167890 */ /* 0x000fe2000fffe0ff */
[C---:B------:R-:W-:Y:S02]  /*15f0*/  FSETP.GT.AND P5, PT, R3.reuse, R8, PT ;  /* 0x000000080300720b */ /* 0x040fe40003fa4000 */
[C---:B------:R-:W-:Y:S02]  /*1600*/  FSETP.GT.AND P2, PT, R3.reuse, R14, PT ;  /* 0x0000000e0300720b */ /* 0x040fe40003f44000 */
[----:B------:R-:W-:Y:S02]  /*1610*/  FSETP.GT.AND P6, PT, R3, R16, PT ;  /* 0x000000100300720b */ /* 0x000fe40003fc4000 */
[----:B------:R-:W-:Y:S01]  /*1620*/  I2FP.F32.S32 R14, UR48 ;  /* 0x00000030000e7c45 */ /* 0x000fe20008201400 */
[----:B------:R-:W-:Y:S01]  /*1630*/  UIADD3 UR48, UPT, UPT, UR24, 0x3, URZ ;  /* 0x0000000318307890 */ /* 0x000fe2000fffe0ff */
[----:B------:R-:W-:Y:S01]  /*1640*/  I2FP.F32.S32 R8, UR47 ;  /* 0x0000002f00087c45 */ /* 0x000fe20008201400 */
[----:B------:R-:W-:Y:S01]  /*1650*/  UIADD3 UR47, UPT, UPT, UR24, 0x15, URZ ;  /* 0x00000015182f7890 */ /* 0x000fe2000fffe0ff */
[----:B------:R-:W-:-:S02]  /*1660*/  SEL R7, R7, RZ, P3 ;  /* 0x000000ff07077207 */ /* 0x000fc40001800000 */
[C---:B------:R-:W-:Y:S02]  /*1670*/  SEL R11, R2.reuse, 0x2, P5 ;  /* 0x00000002020b7807 */ /* 0x040fe40002800000 */
[C---:B------:R-:W-:Y:S02]  /*1680*/  FSETP.GT.AND P3, PT, R3.reuse, R12, !P3 ;  /* 0x0000000c0300720b */ /* 0x040fe40005f64000 */
[----:B------:R-:W-:Y:S02]  /*1690*/  SEL R13, R2, 0x2, P6 ;  /* 0x00000002020d7807 */ /* 0x000fe40003000000 */
[C---:B------:R-:W-:Y:S02]  /*16a0*/  FSETP.GT.AND P5, PT, R3.reuse, R14, PT ;  /* 0x0000000e0300720b */ /* 0x040fe40003fa4000 */
[----:B------:R-:W-:Y:S02]  /*16b0*/  FSETP.GT.AND P6, PT, R3, R8, PT ;  /* 0x000000080300720b */ /* 0x000fe40003fc4000 */
[----:B------:R-:W-:Y:S01]  /*16c0*/  I2FP.F32.S32 R16, UR50 ;  /* 0x0000003200107c45 */ /* 0x000fe20008201400 */
[----:B------:R-:W-:Y:S01]  /*16d0*/  UIADD3 UR50, UPT, UPT, UR26, 0xe, URZ ;  /* 0x0000000e1a327890 */ /* 0x000fe2000fffe0ff */
[----:B------:R-:W-:Y:S01]  /*16e0*/  I2FP.F32.S32 R14, UR49 ;  /* 0x00000031000e7c45 */ /* 0x000fe20008201400 */
[----:B------:R-:W-:Y:S01]  /*16f0*/  UIADD3 UR49, UPT, UPT, UR24, 0xb, URZ ;  /* 0x0000000b18317890 */ /* 0x000fe2000fffe0ff */
[----:B------:R-:W-:-:S02]  /*1700*/  SEL R12, RZ, 0x1, !P3 ;  /* 0x00000001ff0c7807 */ /* 0x000fc40005800000 */
[----:B------:R-:W-:Y:S02]  /*1710*/  SEL R8, R2, 0x2, P2 ;  /* 0x0000000202087807 */ /* 0x000fe40001000000 */
[----:B------:R-:W-:Y:S01]  /*1720*/  SEL R15, R4, 0x6, P5 ;  /* 0x00000006040f7807 */ /* 0x000fe20002800000 */
[----:B------:R-:W-:Y:S01]  /*1730*/  IMAD.IADD R7, R7, 0x1, R12 ;  /* 0x0000000107077824 */ /* 0x000fe200078e020c */
[C---:B------:R-:W-:Y:S02]  /*1740*/  FSETP.GT.AND P2, PT, R3.reuse, R16, PT ;  /* 0x000000100300720b */ /* 0x040fe40003f44000 */
[----:B------:R-:W-:Y:S02]  /*1750*/  FSETP.GT.AND P5, PT, R3, R14, !P6 ;  /* 0x0000000e0300720b */ /* 0x000fe400077a4000 */
[----:B------:R-:W-:Y:S01]  /*1760*/  I2FP.F32.S32 R18, UR38 ;  /* 0x0000002600127c45 */ /* 0x000fe20008201400 */
[----:B------:R-:W-:Y:S01]  /*1770*/  UIADD3 UR38, UPT, UPT, UR24, 0x13, URZ ;  /* 0x0000001318267890 */ /* 0x000fe2000fffe0ff */
[----:B------:R-:W-:Y:S01]  /*1780*/  I2FP.F32.S32 R14, UR52 ;  /* 0x00000034000e7c45 */ /* 0x000fe20008201400 */
[----:B------:R-:W-:Y:S01]  /*1790*/  UIADD3 UR52, UPT, UPT, UR26, 0x4, URZ ;  /* 0x000000041a347890 */ /* 0x000fe2000fffe0ff */
[----:B------:R-:W-:-:S02]  /*17a0*/  SEL R12, RZ, 0x1, !P5 ;  /* 0x00000001ff0c7807 */ /* 0x000fc40006800000 */
[C---:B------:R-:W-:Y:S02]  /*17b0*/  FSETP.GT.AND P0, PT, R3.reuse, R18, PT ;  /* 0x000000120300720b */ /* 0x040fe40003f04000 */
[----:B------:R-:W-:Y:S02]  /*17c0*/  FSETP.GT.AND P5, PT, R3, R14, PT ;  /* 0x0000000e0300720b */ /* 0x000fe40003fa4000 */
[----:B------:R-:W-:Y:S01]  /*17d0*/  I2FP.F32.S32 R16, UR51 ;  /* 0x0000003300107c45 */ /* 0x000fe20008201400 */
[----:B------:R-:W-:Y:S01]  /*17e0*/  UIADD3 UR51, UPT, UPT, UR26, 0xd, URZ ;  /* 0x0000000d1a337890 */ /* 0x000fe2000fffe0ff */
[----:B------:R-:W-:Y:S01]  /*17f0*/  I2FP.F32.S32 R14, UR40 ;  /* 0x00000028000e7c45 */ /* 0x000fe20008201400 */
[----:B------:R-:W-:Y:S01]  /*1800*/  UIADD3 UR40, UPT, UPT, UR24, 0x16, URZ ;  /* 0x0000001618287890 */ /* 0x000fe2000fffe0ff */
[----:B------:R-:W-:Y:S02]  /*1810*/  SEL R15, R15, 0x4, P6 ;  /* 0x000000040f0f7807 */ /* 0x000fe40003000000 */
[----:B------:R-:W-:-:S02]  /*1820*/  SEL R13, R13, RZ, P0 ;  /* 0x000000ff0d0d7207 */ /* 0x000fc40000000000 */
[C---:B------:R-:W-:Y:S01]  /*1830*/  FSETP.GT.AND P6, PT, R3.reuse, R16, PT ;  /* 0x000000100300720b */ /* 0x040fe20003fc4000 */
[----:B------:R-:W-:Y:S01]  /*1840*/  @P2 IMAD.IADD R7, R12, 0x1, R15 ;  /* 0x000000010c072824 */ /* 0x000fe200078e020f */
[C---:B------:R-:W-:Y:S02]  /*1850*/  FSETP.GT.AND P0, PT, R3.reuse, R14, !P0 ;  /* 0x0000000e0300720b */ /* 0x040fe40004704000 */
[----:B------:R-:W-:Y:S01]  /*1860*/  I2FP.F32.S32 R16, UR54 ;  /* 0x0000003600107c45 */ /* 0x000fe20008201400 */
[----:B------:R-:W-:Y:S01]  /*1870*/  UIADD3 UR54, UPT, UPT, UR26, 0x3, URZ ;  /* 0x000000031a367890 */ /* 0x000fe2000fffe0ff */
[----:B------:R-:W-:Y:S01]  /*1880*/  I2FP.F32.S32 R14, UR53 ;  /* 0x00000035000e7c45 */ /* 0x000fe20008201400 */
[----:B------:R-:W-:Y:S01]  /*1890*/  UIADD3 UR53, UPT, UPT, UR26, 0x19, URZ ;  /* 0x000000191a357890 */ /* 0x000fe2000fffe0ff */
[----:B------:R-:W-:Y:S02]  /*18a0*/  SEL R12, RZ, 0x1, !P0 ;  /* 0x00000001ff0c7807 */ /* 0x000fe40004000000 */
[----:B------:R-:W-:-:S02]  /*18b0*/  FSETP.GT.AND P2, PT, R3, R16, PT ;  /* 0x000000100300720b */ /* 0x000fc40003f44000 */
[----:B------:R-:W-:Y:S01]  /*18c0*/  SEL R15, R4, 0x6, P5 ;  /* 0x00000006040f7807 */ /* 0x000fe20002800000 */
[----:B------:R-:W-:Y:S01]  /*18d0*/  IMAD.IADD R12, R13, 0x1, R12 ;  /* 0x000000010d0c7824 */ /* 0x000fe200078e020c */
[----:B------:R-:W-:Y:S02]  /*18e0*/  FSETP.GT.AND P5, PT, R3, R14, !P6 ;  /* 0x0000000e0300720b */ /* 0x000fe400077a4000 */
[----:B------:R-:W-:Y:S01]  /*18f0*/  I2FP.F32.S32 R14, UR58 ;  /* 0x0000003a000e7c45 */ /* 0x000fe20008201400 */
[----:B------:R-:W-:Y:S01]  /*1900*/  UIADD3 UR58, UPT, UPT, UR26, 0x12, URZ ;  /* 0x000000121a3a7890 */ /* 0x000fe2000fffe0ff */
[----:B------:R-:W-:Y:S01]  /*1910*/  I2FP.F32.S32 R20, UR35 ;  /* 0x0000002300147c45 */ /* 0x000fe20008201400 */
[----:B------:R-:W-:Y:S01]  /*1920*/  UIADD3 UR35, UPT, UPT, UR24, 0x1b, URZ ;  /* 0x0000001b18237890 */ /* 0x000fe2000fffe0ff */
        /* <DEDUP_REMOVED lines=9> */
[----:B------:R-:W-:Y:S02]  /*19c0*/  SEL R20, R15, 0x4, P6 ;  /* 0x000000040f147807 */ /* 0x000fe40003000000 */
[C---:B------:R-:W-:Y:S02]  /*19d0*/  FSETP.GT.AND P3, PT, R3.reuse, R18, PT ;  /* 0x000000120300720b */ /* 0x040fe40003f64000 */
[----:B------:R-:W-:Y:S01]  /*19e0*/  FSETP.GT.AND P0, PT, R3, R16, PT ;  /* 0x000000100300720b */ /* 0x000fe20003f04000 */
[----:B------:R-:W-:Y:S01]  /*19f0*/  @P2 IMAD.IADD R12, R13, 0x1, R20 ;  /* 0x000000010d0c2824 */ /* 0x000fe200078e0214 */
[----:B------:R-:W-:Y:S01]  /*1a00*/  I2FP.F32.S32 R18, UR56 ;  /* 0x0000003800127c45 */ /* 0x000fe20008201400 */
[----:B------:R-:W-:Y:S01]  /*1a10*/  UIADD3 UR56, UPT, UPT, UR26, 0x5, URZ ;  /* 0x000000051a387890 */ /* 0x000fe2000fffe0ff */
[----:B------:R-:W-:Y:S01]  /*1a20*/  I2FP.F32.S32 R16, UR59 ;  /* 0x0000003b00107c45 */ /* 0x000fe20008201400 */
[----:B------:R-:W-:Y:S01]  /*1a30*/  @P4 VIADD R6, R9, 0x10 ;  /* 0x0000001009064836 */ /* 0x000fe20000000000 */
[----:B------:R-:W-:Y:S01]  /*1a40*/  SEL R11, R11, RZ, P1 ;  /* 0x000000ff0b0b7207 */ /* 0x000fe20000800000 */
[----:B------:R-:W-:Y:S01]  /*1a50*/  UIADD3 UR59, UPT, UPT, UR26, 0x11, URZ ;  /* 0x000000111a3b7890 */ /* 0x000fe2000fffe0ff */
[----:B------:R-:W-:-:S02]  /*1a60*/  FSETP.GT.AND P1, PT, R3, R14, !P1 ;  /* 0x0000000e0300720b */ /* 0x000fc40004f24000 */
[C---:B------:R-:W-:Y:S02]  /*1a70*/  FSETP.GT.AND P6, PT, R3.reuse, R18, PT ;  /* 0x000000120300720b */ /* 0x040fe40003fc4000 */
[----:B------:R-:W-:Y:S02]  /*1a80*/  FSETP.GT.AND P2, PT, R3, R16, PT ;  /* 0x000000100300720b */ /* 0x000fe40003f44000 */
[----:B------:R-:W-:Y:S01]  /*1a90*/  I2FP.F32.S32 R16, UR57 ;  /* 0x0000003900107c45 */ /* 0x000fe20008201400 */
[----:B------:R-:W-:Y:S01]  /*1aa0*/  UIADD3 UR57, UPT, UPT, UR26, 0x1a, URZ ;  /* 0x0000001a1a397890 */ /* 0x000fe2000fffe0ff */
[----:B------:R-:W-:Y:S02]  /*1ab0*/  SEL R14, RZ, 0x1, !P1 ;  /* 0x00000001ff0e7807 */ /* 0x000fe40004800000 */
[----:B------:R-:W-:Y:S02]  /*1ac0*/  SEL R13, R4, 0x6, P6 ;  /* 0x00000006040d7807 */ /* 0x000fe40003000000 */
[----:B------:R-:W-:Y:S01]  /*1ad0*/  I2FP.F32.S32 R18, UR60 ;  /* 0x0000003c00127c45 */ /* 0x000fe20008201400 */
[----:B------:R-:W-:Y:S01]  /*1ae0*/  IMAD.IADD R11, R11, 0x1, R14 ;  /* 0x000000010b0b7824 */ /* 0x000fe200078e020e */
[----:B------:R-:W-:Y:S01]  /*1af0*/  FSETP.GT.AND P1, PT, R3, R16, !P0 ;  /* 0x000000100300720b */ /* 0x000fe20004724000 */
[----:B------:R-:W-:Y:S01]  /*1b00*/  UIADD3 UR60, UPT, UPT, UR26, 0xa, URZ ;  /* 0x0000000a1a3c7890 */ /* 0x000fe2000fffe0ff */
[----:B------:R-:W-:Y:S01]  /*1b10*/  I2FP.F32.S32 R14, UR46 ;  /* 0x0000002e000e7c45 */ /* 0x000fe20008201400 */
[----:B------:R-:W-:Y:S01]  /*1b20*/  UIADD3 UR46, UPT, UPT, UR24, 0xe, URZ ;  /* 0x0000000e182e7890 */ /* 0x000fe2000fffe0ff */
[----:B------:R-:W-:-:S02]  /*1b30*/  SEL R16, R13, 0x4, P0 ;  /* 0x000000040d107807 */ /* 0x000fc40000000000 */
[----:B------:R-:W-:Y:S01]  /*1b40*/  I2FP.F32.S32 R20, UR62 ;  /* 0x0000003e00147c45 */ /* 0x000fe20008201400 */
[----:B------:R-:W-:Y:S01]  /*1b50*/  UIADD3 UR62, UPT, UPT, UR26, 0x2, URZ ;  /* 0x000000021a3e7890 */ /* 0x000fe2000fffe0ff */
[----:B------:R-:W-:Y:S02]  /*1b60*/  FSETP.GT.AND P6, PT, R3, R18, PT ;  /* 0x000000120300720b */ /* 0x000fe40003fc4000 */
[----:B------:R-:W-:Y:S02]  /*1b70*/  SEL R13, RZ, 0x1, !P1 ;  /* 0x00000001ff0d7807 */ /* 0x000fe40004800000 */
[----:B------:R-:W-:Y:S01]  /*1b80*/  I2FP.F32.S32 R18, UR63 ;  /* 0x0000003f00127c45 */ /* 0x000fe20008201400 */
[----:B------:R-:W-:Y:S01]  /*1b90*/  UIADD3 UR63, UPT, UPT, UR25, 0x1c, URZ ;  /* 0x0000001c193f7890 */ /* 0x000fe2000fffe0ff */
[----:B------:R-:W-:Y:S01]  /*1ba0*/  SEL R8, R8, RZ, P3 ;  /* 0x000000ff08087207 */ /* 0x000fe20001800000 */
[----:B------:R-:W-:Y:S01]  /*1bb0*/  @P5 IMAD.IADD R11, R13, 0x1, R16 ;  /* 0x000000010d0b5824 */ /* 0x000fe200078e0210 */
[----:B------:R-:W-:-:S02]  /*1bc0*/  FSETP.GT.AND P3, PT, R3, R14, !P3 ;  /* 0x0000000e0300720b */ /* 0x000fc40005f64000 */
[C---:B------:R-:W-:Y:S02]  /*1bd0*/  FSETP.GT.AND P0, PT, R3.reuse, R20, PT ;  /* 0x000000140300720b */ /* 0x040fe40003f04000 */
[----:B------:R-:W-:Y:S01]  /*1be0*/  I2FP.F32.S32 R14, UR61 ;  /* 0x0000003d000e7c45 */ /* 0x000fe20008201400 */
[----:B------:R-:W-:Y:S01]  /*1bf0*/  UIADD3 UR61, UPT, UPT, UR26, 0x9, URZ ;  /* 0x000000091a3d7890 */ /* 0x000fe2000fffe0ff */
[----:B------:R-:W-:Y:S01]  /*1c00*/  I2FP.F32.S32 R20, UR64 ;  /* 0x0000004000147c45 */ /* 0x000fe20008201400 */
[----:B------:R-:W-:Y:S01]  /*1c10*/  UIADD3 UR64, UPT, UPT, UR26, 0x1, URZ ;  /* 0x000000011a407890 */ /* 0x000fe2000fffe0ff */
[----:B------:R-:W-:Y:S02]  /*1c20*/  FSETP.GT.AND P1, PT, R3, R18, PT ;  /* 0x000000120300720b */ /* 0x000fe40003f24000 */
[----:B------:R-:W-:Y:S02]  /*1c30*/  SEL R13, RZ, 0x1, !P3 ;  /* 0x00000001ff0d7807 */ /* 0x000fe40005800000 */
[----:B------:R-:W-:-:S02]  /*1c40*/  SEL R15, R4, 0x6, P6 ;  /* 0x00000006040f7807 */ /* 0x000fc40003000000 */
[C---:B------:R-:W-:Y:S01]  /*1c50*/  FSETP.GT.AND P3, PT, R3.reuse, R14, !P2 ;  /* 0x0000000e0300720b */ /* 0x040fe20005764000 */
[----:B------:R-:W-:Y:S01]  /*1c60*/  IMAD.IADD R13, R8, 0x1, R13 ;  /* 0x00000001080d7824 */ /* 0x000fe200078e020d */
[----:B------:R-:W-:Y:S02]  /*1c70*/  FSETP.GT.AND P5, PT, R3, R20, PT ;  /* 0x000000140300720b */ /* 0x000fe40003fa4000 */
[----:B------:R-:W-:Y:S01]  /*1c80*/  I2FP.F32.S32 R16, UR65 ;  /* 0x0000004100107c45 */ /* 0x000fe20008201400 */
[----:B------:R-:W-:Y:S01]  /*1c90*/  UIADD3 UR65, UPT, UPT, UR25, 0xf, URZ ;  /* 0x0000000f19417890 */ /* 0x000fe2000fffe0ff */
[----:B------:R-:W-:Y:S01]  /*1ca0*/  SEL R15, R15, 0x4, P2 ;  /* 0x000000040f0f7807 */ /* 0x000fe20001000000 */
[----:B------:R-:W-:Y:S01]  /*1cb0*/  @P1 VIADD R7, R12, 0x8 ;  /* 0x000000080c071836 */ /* 0x000fe20000000000 */
[----:B------:R-:W-:Y:S02]  /*1cc0*/  SEL R8, RZ, 0x1, !P3 ;  /* 0x00000001ff087807 */ /* 0x000fe40005800000 */
[----:B------:R-:W-:Y:S01]  /*1cd0*/  I2FP.F32.S32 R14, UR67 ;  /* 0x00000043000e7c45 */ /* 0x000fe20008201400 */
[----:B------:R-:W-:Y:S01]  /*1ce0*/  UIADD3 UR67, UPT, UPT, UR25, 0x7, URZ ;  /* 0x0000000719437890 */ /* 0x000fe2000fffe0ff */
[----:B------:R-:W-:Y:S01]  /*1cf0*/  FSETP.GT.AND P6, PT, R3, R16, PT ;  /* 0x000000100300720b */ /* 0x000fe20003fc4000 */
[----:B------:R-:W-:Y:S01]  /*1d00*/  @P0 IMAD.IADD R13, R8, 0x1, R15 ;  /* 0x00000001080d0824 */ /* 0x000fe200078e020f */
[----:B------:R-:W-:Y:S01]  /*1d10*/  I2FP.F32.S32 R18, UR66 ;  /* 0x0000004200127c45 */ /* 0x000fe20008201400 */
[----:B------:R-:W-:Y:S01]  /*1d20*/  UIADD3 UR66, UPT, UPT, UR25, 0x17, URZ ;  /* 0x0000001719427890 */ /* 0x000fe2000fffe0ff */
[----:B------:R-:W-:Y:S01]  /*1d30*/  I2FP.F32.S32 R8, UR71 ;  /* 0x0000004700087c45 */ /* 0x000fe20008201400 */
[----:B------:R-:W-:Y:S01]  /*1d40*/  @P5 VIADD R11, R13, 0x8 ;  /* 0x000000080d0b5836 */ /* 0x000fe20000000000 */
[C---:B------:R-:W-:Y:S01]  /*1d50*/  FSETP.GT.AND P3, PT, R3.reuse, R14, PT ;  /* 0x0000000e0300720b */ /* 0x040fe20003f64000 */
[----:B------:R-:W-:Y:S01]  /*1d60*/  UIADD3 UR71, UPT, UPT, UR25, 0x1d, URZ ;  /* 0x0000001d19477890 */ /* 0x000fe2000fffe0ff */
[----:B------:R-:W-:Y:S01]  /*1d70*/  I2FP.F32.S32 R12, UR72 ;  /* 0x00000048000c7c45 */ /* 0x000fe20008201400 */
[----:B------:R-:W-:Y:S01]  /*1d80*/  UIADD3 UR72, UPT, UPT, UR25, 0x13, URZ ;  /* 0x0000001319487890 */ /* 0x000fe2000fffe0ff */
[----:B------:R-:W-:Y:S01]  /*1d90*/  I2FP.F32.S32 R10, UR23 ;  /* 0x00000017000a7c45 */ /* 0x000fe20008201400 */
[----:B------:R-:W-:Y:S01]  /*1da0*/  UIADD3 UR23, UPT, UPT, UR24, 0x1c, URZ ;  /* 0x0000001c18177890 */ /* 0x000fe2000fffe0ff */
[----:B------:R-:W-:Y:S01]  /*1db0*/  FSETP.GT.AND P2, PT, R3, R18, PT ;  /* 0x000000120300720b */ /* 0x000fe20003f44000 */
[----:B------:R-:W-:Y:S01]  /*1dc0*/  @P6 VIADD R7, R11, 0x10 ;  /* 0x000000100b076836 */ /* 0x000fe20000000000 */
[----:B------:R-:W-:-:S02]  /*1dd0*/  FSETP.GT.AND P4, PT, R3, R8, PT ;  /* 0x000000080300720b */ /* 0x000fc40003f84000 */
[----:B------:R-:W-:Y:S01]  /*1de0*/  I2FP.F32.S32 R14, UR69 ;  /* 0x00000045000e7c45 */ /* 0x000fe20008201400 */
[----:B------:R-:W-:Y:S01]  /*1df0*/  UIADD3 UR69, UPT, UPT, UR25, 0x1b, URZ ;  /* 0x0000001b19457890 */ /* 0x000fe2000fffe0ff */
[C---:B------:R-:W-:Y:S02]  /*1e00*/  FSETP.GT.AND P5, PT, R3.reuse, R12, PT ;  /* 0x0000000c0300720b */ /* 0x040fe40003fa4000 */
[----:B------:R-:W-:Y:S02]  /*1e10*/  SEL R8, R2, 0x2, P3 ;  /* 0x0000000202087807 */ /* 0x000fe40001800000 */
[----:B------:R-:W-:Y:S01]  /*1e20*/  I2FP.F32.S32 R12, UR74 ;  /* 0x0000004a000c7c45 */ /* 0x000fe20008201400 */
[----:B------:R-:W-:Y:S01]  /*1e30*/  UIADD3 UR74, UPT, UPT, UR27, 0xd, URZ ;  /* 0x0000000d1b4a7890 */ /* 0x000fe2000fffe0ff */
[----:B------:R-:W-:Y:S01]  /*1e40*/  I2FP.F32.S32 R16, UR68 ;  /* 0x0000004400107c45 */ /* 0x000fe20008201400 */
[----:B------:R-:W-:Y:S01]  /*1e50*/  UIADD3 UR68, UPT, UPT, UR25, 0x14, URZ ;  /* 0x0000001419447890 */ /* 0x000fe2000fffe0ff */
[----:B------:R-:W-:-:S02]  /*1e60*/  FSETP.GT.AND P3, PT, R3, R10, !P2 ;  /* 0x0000000a0300720b */ /* 0x000fc40005764000 */
[C---:B------:R-:W-:Y:S02]  /*1e70*/  FSETP.GT.AND P1, PT, R3.reuse, R14, PT ;  /* 0x0000000e0300720b */ /* 0x040fe40003f24000 */
[----:B------:R-:W-:Y:S01]  /*1e80*/  I2FP.F32.S32 R10, UR75 ;  /* 0x0000004b000a7c45 */ /* 0x000fe20008201400 */
[----:B------:R-:W-:Y:S01]  /*1e90*/  UIADD3 UR75, UPT, UPT, UR27, 0x3, URZ ;  /* 0x000000031b4b7890 */ /* 0x000fe2000fffe0ff */
[----:B------:R-:W-:Y:S02]  /*1ea0*/  SEL R8, R8, RZ, P2 ;  /* 0x000000ff08087207 */ /* 0x000fe40001000000 */
[C---:B------:R-:W-:Y:S02]  /*1eb0*/  FSETP.GT.AND P2, PT, R3.reuse, R12, PT ;  /* 0x0000000c0300720b */ /* 0x040fe40003f44000 */
[----:B------:R-:W-:Y:S02]  /*1ec0*/  FSETP.GT.AND P0, PT, R3, R16, PT ;  /* 0x000000100300720b */ /* 0x000fe40003f04000 */
[----:B------:R-:W-:Y:S01]  /*1ed0*/  I2FP.F32.S32 R14, UR73 ;  /* 0x00000049000e7c45 */ /* 0x000fe20008201400 */
[----:B------:R-:W-:Y:S01]  /*1ee0*/  UIADD3 UR73, UPT, UPT, UR25, 0xc, URZ ;  /* 0x0000000c19497890 */ /* 0x000fe2000fffe0ff */
[----:B------:R-:W-:Y:S01]  /*1ef0*/  I2FP.F32.S32 R12, UR70 ;  /* 0x00000046000c7c45 */ /* 0x000fe20008201400 */
[----:B------:R-:W-:Y:S01]  /*1f00*/  UIADD3 UR70, UPT, UPT, UR25, 0x1e, URZ ;  /* 0x0000001e19467890 */ /* 0x000fe2000fffe0ff */
[----:B------:R-:W-:-:S02]  /*1f10*/  SEL R11, RZ, 0x1, !P3 ;  /* 0x00000001ff0b7807 */ /* 0x000fc40005800000 */
[C---:B------:R-:W-:Y:S02]  /*1f20*/  FSETP.GT.AND P3, PT, R3.reuse, R10, PT ;  /* 0x0000000a0300720b */ /* 0x040fe40003f64000 */
[----:B------:R-:W-:Y:S01]  /*1f30*/  SEL R9, R2, 0x2, P1 ;  /* 0x0000000202097807 */ /* 0x000fe20000800000 */
[----:B------:R-:W-:Y:S01]  /*1f40*/  IMAD.IADD R8, R8, 0x1, R11 ;  /* 0x0000000108087824 */ /* 0x000fe200078e020b */
[----:B------:R-:W-:Y:S01]  /*1f50*/  I2FP.F32.S32 R10, UR6 ;  /* 0x00000006000a7c45 */ /* 0x000fe20008201400 */
[----:B------:R-:W-:Y:S01]  /*1f60*/  UIADD3 UR6, UPT, UPT, UR24, 0x9, URZ ;  /* 0x0000000918067890 */ /* 0x000fe2000fffe0ff */
[C---:B------:R-:W-:Y:S02]  /*1f70*/  FSETP.GT.AND P6, PT, R3.reuse, R14, PT ;  /* 0x0000000e0300720b */ /* 0x040fe40003fc4000 */
[----:B------:R-:W-:Y:S02]  /*1f80*/  FSETP.GT.AND P1, PT, R3, R12, !P0 ;  /* 0x0000000c0300720b */ /* 0x000fe40004724000 */
[----:B------:R-:W-:Y:S01]  /*1f90*/  I2FP.F32.S32 R12, UR7 ;  /* 0x00000007000c7c45 */ /* 0x000fe20008201400 */
[----:B------:R-:W-:Y:S01]  /*1fa0*/  UIADD3 UR7, UPT, UPT, UR24, 0xa, URZ ;  /* 0x0000000a18077890 */ /* 0x000fe2000fffe0ff */
[----:B------:R-:W-:Y:S01]  /*1fb0*/  I2FP.F32.S32 R14, UR4 ;  /* 0x00000004000e7c45 */ /* 0x000fe20008201400 */
[----:B------:R-:W-:Y:S01]  /*1fc0*/  UIADD3 UR4, UPT, UPT, UR24, 0x1, URZ ;  /* 0x0000000118047890 */ /* 0x000fe2000fffe0ff */
[----:B------:R-:W-:-:S02]  /*1fd0*/  SEL R13, R2, 0x2, P5 ;  /* 0x00000002020d7807 */ /* 0x000fc40002800000 */
[----:B------:R-:W-:Y:S02]  /*1fe0*/  SEL R9, R9, RZ, P0 ;  /* 0x000000ff09097207 */ /* 0x000fe40000000000 */
[----:B------:R-:W-:Y:S01]  /*1ff0*/  I2FP.F32.S32 R16, UR9 ;  /* 0x0000000900107c45 */ /* 0x000fe20008201400 */
[----:B------:R-:W-:Y:S01]  /*2000*/  UIADD3 UR9, UPT, UPT, UR24, 0x11, URZ ;  /* 0x0000001118097890 */ /* 0x000fe2000fffe0ff */
[C---:B------:R-:W-:Y:S02]  /*2010*/  FSETP.GT.AND P0, PT, R3.reuse, R10, PT ;  /* 0x0000000a0300720b */ /* 0x040fe40003f04000 */
[----:B------:R-:W-:Y:S02]  /*2020*/  SEL R10, RZ, 0x1, !P1 ;  /* 0x00000001ff0a7807 */ /* 0x000fe40004800000 */
[C---:B------:R-:W-:Y:S02]  /*2030*/  FSETP.GT.AND P1, PT, R3.reuse, R12, PT ;  /* 0x0000000c0300720b */ /* 0x040fe40003f24000 */
[----:B------:R-:W-:-:S02]  /*2040*/  FSETP.GT.AND P5, PT, R3, R14, !P4 ;  /* 0x0000000e0300720b */ /* 0x000fc400067a4000 */
[----:B------:R-:W-:Y:S02]  /*2050*/  SEL R13, R13, RZ, P4 ;  /* 0x000000ff0d0d7207 */ /* 0x000fe40002000000 */
[----:B------:R-:W-:Y:S01]  /*2060*/  I2FP.F32.S32 R12, UR10 ;  /* 0x0000000a000c7c45 */ /* 0x000fe20008201400 */
[----:B------:R-:W-:Y:S01]  /*2070*/  UIADD3 UR10, UPT, UPT, UR25, 0x10, URZ ;  /* 0x00000010190a7890 */ /* 0x000fe2000fffe0ff */
[C---:B------:R-:W-:Y:S02]  /*2080*/  FSETP.GT.AND P4, PT, R3.reuse, R16, PT ;  /* 0x000000100300720b */ /* 0x040fe40003f84000 */
[----:B------:R-:W-:Y:S01]  /*2090*/  I2FP.F32.S32 R16, UR5 ;  /* 0x0000000500107c45 */ /* 0x000fe20008201400 */
[----:B------:R-:W-:Y:S01]  /*20a0*/  UIADD3 UR5, UPT, UPT, UR24, 0x2, URZ ;  /* 0x0000000218057890 */ /* 0x000fe2000fffe0ff */
[----:B------:R-:W-:Y:S02]  /*20b0*/  SEL R14, RZ, 0x1, !P5 ;  /* 0x00000001ff0e7807 */ /* 0x000fe40006800000 */
[----:B------:R-:W-:-:S02]  /*20c0*/  FSETP.GT.AND P5, PT, R3, R12, PT ;  /* 0x0000000c0300720b */ /* 0x000fc40003fa4000 */
[----:B------:R-:W-:Y:S02]  /*20d0*/  SEL R15, R4, 0x6, P2 ;  /* 0x00000006040f7807 */ /* 0x000fe40001000000 */
[----:B------:R-:W-:Y:S02]  /*20e0*/  FSETP.GT.AND P2, PT, R3, R16, !P6 ;  /* 0x000000100300720b */ /* 0x000fe40007744000 */
[----:B------:R-:W-:Y:S01]  /*20f0*/  I2FP.F32.S32 R12, UR11 ;  /* 0x0000000b000c7c45 */ /* 0x000fe20008201400 */
[----:B------:R-:W-:Y:S01]  /*2100*/  UIADD3 UR11, UPT, UPT, UR24, 0x12, URZ ;  /* 0x00000012180b7890 */ /* 0x000fe2000fffe0ff */
[----:B------:R-:W-:Y:S02]  /*2110*/  SEL R18, R15, 0x4, P6 ;  /* 0x000000040f127807 */ /* 0x000fe40003000000 */
[----:B------:R-:W-:Y:S01]  /*2120*/  FSETP.GT.AND P6, PT, R3, R12, PT ;  /* 0x0000000c0300720b */ /* 0x000fe20003fc4000 */
[----:B------:R-:W-:Y:S01]  /*2130*/  IMAD.IADD R12, R13, 0x1, R14 ;  /* 0x000000010d0c7824 */ /* 0x000fe200078e020e */
[----:B------:R-:W-:-:S02]  /*2140*/  SEL R15, RZ, 0x1, !P2 ;  /* 0x00000001ff0f7807 */ /* 0x000fc40005000000 */
[----:B------:R-:W-:Y:S01]  /*2150*/  I2FP.F32.S32 R14, UR14 ;  /* 0x0000000e000e7c45 */ /* 0x000fe20008201400 */
[----:B------:R-:W-:Y:S01]  /*2160*/  UIADD3 UR14, UPT, UPT, UR24, 0x1a, URZ ;  /* 0x0000001a180e7890 */ /* 0x000fe2000fffe0ff */
[----:B------:R-:W-:Y:S01]  /*2170*/  SEL R13, R4, 0x6, P1 ;  /* 0x00000006040d7807 */ /* 0x000fe20000800000 */
[----:B------:R-:W-:Y:S01]  /*2180*/  @P3 IMAD.IADD R12, R15, 0x1, R18 ;  /* 0x000000010f0c3824 */ /* 0x000fe200078e0212 */
[----:B------:R-:W-:Y:S02]  /*2190*/  FSETP.GT.AND P3, PT, R3, R14, PT ;  /* 0x0000000e0300720b */ /* 0x000fe40003f64000 */
[----:B------:R-:W-:Y:S01]  /*21a0*/  I2FP.F32.S32 R14, UR8 ;  /* 0x00000008000e7c45 */ /* 0x000fe20008201400 */
[----:B------:R-:W-:Y:S01]  /*21b0*/  UIADD3 UR8, UPT, UPT, UR25, 0x6, URZ ;  /* 0x0000000619087890 */ /* 0x000fe2000fffe0ff */
[----:B------:R-:W-:Y:S01]  /*21c0*/  SEL R18, R13, 0x4, P0 ;  /* 0x000000040d127807 */ /* 0x000fe20000000000 */
[----:B------:R-:W-:Y:S01]  /*21d0*/  IMAD.IADD R13, R9, 0x1, R10 ;  /* 0x00000001090d7824 */ /* 0x000fe200078e020a */
[----:B------:R-:W-:-:S02]  /*21e0*/  FSETP.GT.AND P0, PT, R3, R14, !P0 ;  /* 0x0000000e0300720b */ /* 0x000fc40004704000 */
[----:B------:R-:W-:Y:S01]  /*21f0*/  I2FP.F32.S32 R14, UR17 ;  /* 0x00000011000e7c45 */ /* 0x000fe20008201400 */
[----:B------:R-:W-:Y:S01]  /*2200*/  UIADD3 UR17, UPT, UPT, UR25, 0xa, URZ ;  /* 0x0000000a19117890 */ /* 0x000fe2000fffe0ff */
[----:B------:R-:W-:Y:S01]  /*2210*/  I2FP.F32.S32 R16, UR13 ;  /* 0x0000000d00107c45 */ /* 0x000fe20008201400 */
[----:B------:R-:W-:Y:S01]  /*2220*/  UIADD3 UR13, UPT, UPT, UR24, 0x19, URZ ;  /* 0x00000019180d7890 */ /* 0x000fe2000fffe0ff */
[----:B------:R-:W-:Y:S02]  /*2230*/  SEL R11, RZ, 0x1, !P0 ;  /* 0x00000001ff0b7807 */ /* 0x000fe40004000000 */
[C---:B------:R-:W-:Y:S02]  /*2240*/  FSETP.GT.AND P0, PT, R3.reuse, R14, PT ;  /* 0x0000000e0300720b */ /* 0x040fe40003f04000 */
[----:B------:R-:W-:Y:S01]  /*2250*/  FSETP.GT.AND P2, PT, R3, R16, PT ;  /* 0x000000100300720b */ /* 0x000fe20003f44000 */
[----:B------:R-:W-:Y:S01]  /*2260*/  @P4 IMAD.IADD R8, R11, 0x1, R18 ;  /* 0x000000010b084824 */ /* 0x000fe200078e0212 */
[----:B------:R-:W-:Y:S01]  /*2270*/  I2FP.F32.S32 R14, UR12 ;  /* 0x0000000c000e7c45 */ /* 0x000fe20008201400 */
[----:B------:R-:W-:Y:S01]  /*2280*/  UIADD3 UR12, UPT, UPT, UR25, 0x8, URZ ;  /* 0x00000008190c7890 */ /* 0x000fe2000fffe0ff */
[----:B------:R-:W-:-:S02]  /*2290*/  SEL R11, R4, 0x6, P6 ;  /* 0x00000006040b7807 */ /* 0x000fc40003000000 */
[----:B------:R-:W-:Y:S02]  /*22a0*/  FSETP.GT.AND P6, PT, R3, R14, !P5 ;  /* 0x0000000e0300720b */ /* 0x000fe40006fc4000 */
[----:B------:R-:W-:Y:S01]  /*22b0*/  I2FP.F32.S32 R16, UR15 ;  /* 0x0000000f00107c45 */ /* 0x000fe20008201400 */
[----:B------:R-:W-:Y:S01]  /*22c0*/  UIADD3 UR15, UPT, UPT, UR25, 0x16, URZ ;  /* 0x00000016190f7890 */ /* 0x000fe2000fffe0ff */
[----:B------:R-:W-:Y:S02]  /*22d0*/  SEL R14, R11, 0x4, P5 ;  /* 0x000000040b0e7807 */ /* 0x000fe40002800000 */
[----:B------:R-:W-:Y:S02]  /*22e0*/  SEL R11, RZ, 0x1, !P6 ;  /* 0x00000001ff0b7807 */ /* 0x000fe40007000000 */
[----:B------:R-:W-:Y:S02]  /*22f0*/  FSETP.GT.AND P1, PT, R3, R16, PT ;  /* 0x000000100300720b */ /* 0x000fe40003f24000 */
[----:B------:R-:W-:Y:S01]  /*2300*/  I2FP.F32.S32 R16, UR18 ;  /* 0x0000001200107c45 */ /* 0x000fe20008201400 */
[----:B------:R-:W-:Y:S01]  /*2310*/  @P2 IMAD.IADD R13, R11, 0x1, R14 ;  /* 0x000000010b0d2824 */ /* 0x000fe200078e020e */
[----:B------:R-:W-:Y:S01]  /*2320*/  I2FP.F32.S32 R10, UR28 ;  /* 0x0000001c000a7c45 */ /* 0x000fe20008201400 */
[----:B------:R-:W-:Y:S01]  /*2330*/  UIADD3 UR28, UPT, UPT, UR25, 0x1, URZ ;  /* 0x00000001191c7890 */ /* 0x000fe2000fffe0ff */
[C---:B------:R-:W-:Y:S01]  /*2340*/  FSETP.GT.AND P4, PT, R3.reuse, R16, PT ;  /* 0x000000100300720b */ /* 0x040fe20003f84000 */
[----:B------:R-:W-:Y:S01]  /*2350*/  UIADD3 UR18, UPT, UPT, UR25, 0x12, URZ ;  /* 0x0000001219127890 */ /* 0x000fe2000fffe0ff */
[----:B------:R-:W-:-:S02]  /*2360*/  FSETP.GT.AND P2, PT, R3, R10, PT ;  /* 0x0000000a0300720b */ /* 0x000fc40003f44000 */
[----:B------:R-:W-:Y:S01]  /*2370*/  I2FP.F32.S32 R14, UR22 ;  /* 0x00000016000e7c45 */ /* 0x000fe20008201400 */
[----:B------:R-:W-:Y:S01]  /*2380*/  UIADD3 UR22, UPT, UPT, UR25, 0x2, URZ ;  /* 0x0000000219167890 */ /* 0x000fe2000fffe0ff */
[----:B------:R-:W-:Y:S02]  /*2390*/  SEL R9, R2, 0x2, P1 ;  /* 0x0000000202097807 */ /* 0x000fe40000800000 */
[----:B------:R-:W-:Y:S01]  /*23a0*/  I2FP.F32.S32 R16, UR20 ;  /* 0x0000001400107c45 */ /* 0x000fe20008201400 */
[----:B------:R-:W-:Y:S01]  /*23b0*/  UIADD3 UR20, UPT, UPT, UR25, 0x11, URZ ;  /* 0x0000001119147890 */ /* 0x000fe2000fffe0ff */
[----:B------:R-:W-:Y:S01]  /*23c0*/  I2FP.F32.S32 R10, UR16 ;  /* 0x00000010000a7c45 */ /* 0x000fe20008201400 */
[----:B------:R-:W-:Y:S01]  /*23d0*/  UIADD3 UR16, UPT, UPT, UR25, 0x15, URZ ;  /* 0x0000001519107890 */ /* 0x000fe2000fffe0ff */
[----:B------:R-:W-:Y:S02]  /*23e0*/  FSETP.GT.AND P1, PT, R3, R14, PT ;  /* 0x0000000e0300720b */ /* 0x000fe40003f24000 */
[----:B------:R-:W-:Y:S01]  /*23f0*/  SEL R9, R9, RZ, P3 ;  /* 0x000000ff09097207 */ /* 0x000fe20001800000 */
[----:B------:R-:W-:Y:S01]  /*2400*/  @P2 VIADD R8, R13, 0x8 ;  /* 0x000000080d082836 */ /* 0x000fe20000000000 */
[----:B------:R-:W-:-:S02]  /*2410*/  FSETP.GT.AND P5, PT, R3, R16, PT ;  /* 0x000000100300720b */ /* 0x000fc40003fa4000 */
[C---:B------:R-:W-:Y:S02]  /*2420*/  FSETP.GT.AND P3, PT, R3.reuse, R10, !P3 ;  /* 0x0000000a0300720b */ /* 0x040fe40005f64000 */
[----:B------:R-:W-:Y:S01]  /*2430*/  I2FP.F32.S32 R14, UR19 ;  /* 0x00000013000e7c45 */ /* 0x000fe20008201400 */
[----:B------:R-:W-:Y:S01]  /*2440*/  UIADD3 UR19, UPT, UPT, UR25, 0x19, URZ ;  /* 0x0000001919137890 */ /* 0x000fe2000fffe0ff */
[----:B------:R-:W-:Y:S01]  /*2450*/  I2FP.F32.S32 R18, UR21 ;  /* 0x0000001500127c45 */ /* 0x000fe20008201400 */
[----:B------:R-:W-:Y:S01]  /*2460*/  UIADD3 UR21, UPT, UPT, UR25, 0x9, URZ ;  /* 0x0000000919157890 */ /* 0x000fe2000fffe0ff */
[----:B------:R-:W-:Y:S02]  /*2470*/  SEL R11, R4, 0x6, P4 ;  /* 0x00000006040b7807 */ /* 0x000fe40002000000 */
[----:B------:R-:W-:Y:S02]  /*2480*/  SEL R10, RZ, 0x1, !P3 ;  /* 0x00000001ff0a7807 */ /* 0x000fe40005800000 */
[----:B------:R-:W-:-:S02]  /*2490*/  FSETP.GT.AND P4, PT, R3, R14, !P0 ;  /* 0x0000000e0300720b */ /* 0x000fc40004784000 */
[----:B------:R-:W-:Y:S01]  /*24a0*/  FSETP.GT.AND P6, PT, R3, R18, PT ;  /* 0x000000120300720b */ /* 0x000fe20003fc4000 */
[----:B------:R-:W-:Y:S01]  /*24b0*/  IMAD.IADD R9, R9, 0x1, R10 ;  /* 0x0000000109097824 */ /* 0x000fe200078e020a */
[----:B------:R-:W-:Y:S02]  /*24c0*/  SEL R14, R11, 0x4, P0 ;  /* 0x000000040b0e7807 */ /* 0x000fe40000000000 */
[----:B------:R-:W-:Y:S02]  /*24d0*/  SEL R11, RZ, 0x1, !P4 ;  /* 0x00000001ff0b7807 */ /* 0x000fe40006000000 */
[----:B------:R-:W-:Y:S01]  /*24e0*/  I2FP.F32.S32 R10, UR7 ;  /* 0x00000007000a7c45 */ /* 0x000fe20008201400 */
[----:B------:R-:W-:Y:S01]  /*24f0*/  UIADD3 UR7, UPT, UPT, UR25, 0x4, URZ ;  /* 0x0000000419077890 */ /* 0x000fe2000fffe0ff */
[----:B------:R-:W-:Y:S01]  /*2500*/  I2FP.F32.S32 R16, UR4 ;  /* 0x0000000400107c45 */ /* 0x000fe20008201400 */
[----:B------:R-:W-:Y:S01]  /*2510*/  @P5 IMAD.IADD R9, R11, 0x1, R14 ;  /* 0x000000010b095824 */ /* 0x000fe200078e020e */
[C---:B------:R-:W-:Y:S01]  /*2520*/  FSETP.GT.AND P5, PT, R3.reuse, R10, PT ;  /* 0x0000000a0300720b */ /* 0x040fe20003fa4000 */
[----:B------:R-:W-:Y:S01]  /*2530*/  UIADD3 UR4, UPT, UPT, UR25, 0x3, URZ ;  /* 0x0000000319047890 */ /* 0x000fe2000fffe0ff */
[----:B------:R-:W-:Y:S01]  /*2540*/  I2FP.F32.S32 R10, UR9 ;  /* 0x00000009000a7c45 */ /* 0x000fe20008201400 */
[----:B------:R-:W-:Y:S01]  /*2550*/  @P6 VIADD R9, R12, 0x8 ;  /* 0x000000080c096836 */ /* 0x000fe20000000000 */
[C---:B------:R-:W-:Y:S01]  /*2560*/  FSETP.GT.AND P3, PT, R3.reuse, R16, PT ;  /* 0x000000100300720b */ /* 0x040fe20003f64000 */
[----:B------:R-:W-:Y:S01]  /*2570*/  UIADD3 UR9, UPT, UPT, UR25, 0x5, URZ ;  /* 0x0000000519097890 */ /* 0x000fe2000fffe0ff */
[----:B------:R-:W-:Y:S01]  /*2580*/  FSETP.GT.AND P6, PT, R3, R10, PT ;  /* 0x0000000a0300720b */ /* 0x000fe20003fc4000 */
[----:B------:R-:W-:Y:S01]  /*2590*/  @P1 VIADD R8, R9, 0x10 ;  /* 0x0000001009081836 */ /* 0x000fe20000000000 */
[----:B------:R-:W-:Y:S01]  /*25a0*/  I2FP.F32.S32 R10, UR11 ;  /* 0x0000000b000a7c45 */ /* 0x000fe20008201400 */
[----:B------:R-:W-:Y:S01]  /*25b0*/  UIADD3 UR11, UPT, UPT, UR25, 0x18, URZ ;  /* 0x00000018190b7890 */ /* 0x000fe2000fffe0ff */
[----:B------:R-:W-:Y:S01]  /*25c0*/  I2FP.F32.S32 R16, UR5 ;  /* 0x0000000500107c45 */ /* 0x000fe20008201400 */
[----:B------:R-:W-:Y:S01]  /*25d0*/  UIADD3 UR5, UPT, UPT, UR25, 0x1a, URZ ;  /* 0x0000001a19057890 */ /* 0x000fe2000fffe0ff */
[----:B------:R-:W-:-:S02]  /*25e0*/  FSETP.GT.AND P2, PT, R3, R10, PT ;  /* 0x0000000a0300720b */ /* 0x000fc40003f44000 */
[C---:B------:R-:W-:Y:S02]  /*25f0*/  FSETP.GT.AND P0, PT, R3.reuse, R16, PT ;  /* 0x000000100300720b */ /* 0x040fe40003f04000 */
[----:B------:R-:W-:Y:S01]  /*2600*/  I2FP.F32.S32 R10, UR13 ;  /* 0x0000000d000a7c45 */ /* 0x000fe20008201400 */
[----:B------:R-:W-:Y:S01]  /*2610*/  UIADD3 UR13, UPT, UPT, UR25, 0xe, URZ ;  /* 0x0000000e190d7890 */ /* 0x000fe2000fffe0ff */
[----:B------:R-:W-:Y:S02]  /*2620*/  SEL R9, R2, 0x2, P0 ;  /* 0x0000000202097807 */ /* 0x000fe40000000000 */
[----:B------:R-:W-:Y:S02]  /*2630*/  FSETP.GT.AND P1, PT, R3, R10, PT ;  /* 0x0000000a0300720b */ /* 0x000fe40003f24000 */
[----:B------:R-:W-:Y:S01]  /*2640*/  I2FP.F32.S32 R10, UR24 ;  /* 0x00000018000a7c45 */ /* 0x000fe20008201400 */
[----:B------:R-:W-:Y:S01]  /*2650*/  UIADD3 UR24, UPT, UPT, UR27, 0x1d, URZ ;  /* 0x0000001d1b187890 */ /* 0x000fe2000fffe0ff */
[----:B------:R-:W-:Y:S01]  /*2660*/  I2FP.F32.S32 R12, UR14 ;  /* 0x0000000e000c7c45 */ /* 0x000fe20008201400 */
[----:B------:R-:W-:Y:S01]  /*2670*/  UIADD3 UR14, UPT, UPT, UR25, 0xb, URZ ;  /* 0x0000000b190e7890 */ /* 0x000fe2000fffe0ff */
[----:B------:R-:W-:Y:S01]  /*2680*/  I2FP.F32.S32 R18, UR6 ;  /* 0x0000000600127c45 */ /* 0x000fe20008201400 */
[----:B------:R-:W-:Y:S01]  /*2690*/  UIADD3 UR6, UPT, UPT, UR25, 0xd, URZ ;  /* 0x0000000d19067890 */ /* 0x000fe2000fffe0ff */
[----:B------:R-:W-:-:S02]  /*26a0*/  SEL R9, R9, RZ, P3 ;  /* 0x000000ff09097207 */ /* 0x000fc40001800000 */
[C---:B------:R-:W-:Y:S02]  /*26b0*/  FSETP.GT.AND P3, PT, R3.reuse, R10, !P3 ;  /* 0x0000000a0300720b */ /* 0x040fe40005f64000 */
[----:B------:R-:W-:Y:S01]  /*26c0*/  I2FP.F32.S32 R10, UR42 ;  /* 0x0000002a000a7c45 */ /* 0x000fe20008201400 */
[----:B------:R-:W-:Y:S01]  /*26d0*/  UIADD3 UR42, UPT, UPT, UR26, 0x10, URZ ;  /* 0x000000101a2a7890 */ /* 0x000fe2000fffe0ff */
[C---:B------:R-:W-:Y:S02]  /*26e0*/  FSETP.GT.AND P0, PT, R3.reuse, R12, PT ;  /* 0x0000000c0300720b */ /* 0x040fe40003f04000 */
[----:B------:R-:W-:Y:S02]  /*26f0*/  FSETP.GT.AND P4, PT, R3, R18, PT ;  /* 0x000000120300720b */ /* 0x000fe40003f84000 */
[----:B------:R-:W-:Y:S01]  /*2700*/  I2FP.F32.S32 R12, UR44 ;  /* 0x0000002c000c7c45 */ /* 0x000fe20008201400 */
[----:B------:R-:W-:Y:S01]  /*2710*/  UIADD3 UR44, UPT, UPT, UR26, 0x13, URZ ;  /* 0x000000131a2c7890 */ /* 0x000fe2000fffe0ff */
[----:B------:R-:W-:-:S02]  /*2720*/  SEL R16, RZ, 0x1, !P3 ;  /* 0x00000001ff107807 */ /* 0x000fc40005800000 */
[----:B------:R-:W-:Y:S02]  /*2730*/  FSETP.GT.AND P3, PT, R3, R10, PT ;  /* 0x0000000a0300720b */ /* 0x000fe40003f64000 */
[----:B------:R-:W-:Y:S01]  /*2740*/  SEL R10, R2, 0x2, P5 ;  /* 0x00000002020a7807 */ /* 0x000fe20002800000 */
[----:B------:R-:W-:Y:S01]  /*2750*/  IMAD.IADD R9, R9, 0x1, R16 ;  /* 0x0000000109097824 */ /* 0x000fe200078e0210 */
[----:B------:R-:W-:Y:S02]  /*2760*/  FSETP.GT.AND P5, PT, R3, R12, !P4 ;  /* 0x0000000c0300720b */ /* 0x000fe400067a4000 */
[----:B------:R-:W-:Y:S01]  /*2770*/  I2FP.F32.S32 R14, UR48 ;  /* 0x00000030000e7c45 */ /* 0x000fe20008201400 */
[----:B------:R-:W-:Y:S01]  /*2780*/  UIADD3 UR48, UPT, UPT, UR26, 0x8, URZ ;  /* 0x000000081a307890 */ /* 0x000fe2000fffe0ff */
[----:B------:R-:W-:Y:S01]  /*2790*/  I2FP.F32.S32 R12, UR43 ;  /* 0x0000002b000c7c45 */ /* 0x000fe20008201400 */
[----:B------:R-:W-:Y:S01]  /*27a0*/  UIADD3 UR43, UPT, UPT, UR26, 0x1d, URZ ;  /* 0x0000001d1a2b7890 */ /* 0x000fe2000fffe0ff */
[----:B------:R-:W-:-:S02]  /*27b0*/  SEL R13, RZ, 0x1, !P5 ;  /* 0x00000001ff0d7807 */ /* 0x000fc40006800000 */
[C---:B------:R-:W-:Y:S02]  /*27c0*/  FSETP.GT.AND P5, PT, R3.reuse, R14, PT ;  /* 0x0000000e0300720b */ /* 0x040fe40003fa4000 */
[----:B------:R-:W-:Y:S02]  /*27d0*/  SEL R11, R2, 0x2, P2 ;  /* 0x00000002020b7807 */ /* 0x000fe40001000000 */
[----:B------:R-:W-:Y:S01]  /*27e0*/  I2FP.F32.S32 R14, UR41 ;  /* 0x00000029000e7c45 */ /* 0x000fe20008201400 */
[----:B------:R-:W-:Y:S01]  /*27f0*/  UIADD3 UR41, UPT, UPT, UR26, 0x14, URZ ;  /* 0x000000141a297890 */ /* 0x000fe2000fffe0ff */
[----:B------:R-:W-:Y:S02]  /*2800*/  SEL R10, R10, RZ, P4 ;  /* 0x000000ff0a0a7207 */ /* 0x000fe40002000000 */
[----:B------:R-:W-:Y:S02]  /*2810*/  FSETP.GT.AND P4, PT, R3, R12, PT ;  /* 0x0000000c0300720b */ /* 0x000fe40003f84000 */
[----:B------:R-:W-:Y:S01]  /*2820*/  I2FP.F32.S32 R12, UR45 ;  /* 0x0000002d000c7c45 */ /* 0x000fe20008201400 */
[----:B------:R-:W-:Y:S01]  /*2830*/  IMAD.IADD R10, R10, 0x1, R13 ;  /* 0x000000010a0a7824 */ /* 0x000fe200078e020d */
[----:B------:R-:W-:Y:S01]  /*2840*/  SEL R11, R11, RZ, P6 ;  /* 0x000000ff0b0b7207 */ /* 0x000fe20003000000 */
[----:B------:R-:W-:Y:S01]  /*2850*/  UIADD3 UR45, UPT, UPT, UR26, 0x16, URZ ;  /* 0x000000161a2d7890 */ /* 0x000fe2000fffe0ff */
[----:B------:R-:W-:-:S02]  /*2860*/  FSETP.GT.AND P6, PT, R3, R14, !P6 ;  /* 0x0000000e0300720b */ /* 0x000fc400077c4000 */
[----:B------:R-:W-:Y:S01]  /*2870*/  I2FP.F32.S32 R14, UR46 ;  /* 0x0000002e000e7c45 */ /* 0x000fe20008201400 */
[----:B------:R-:W-:Y:S01]  /*2880*/  UIADD3 UR46, UPT, UPT, UR26, 0x15, URZ ;  /* 0x000000151a2e7890 */ /* 0x000fe2000fffe0ff */
[C---:B------:R-:W-:Y:S02]  /*2890*/  FSETP.GT.AND P2, PT, R3.reuse, R12, PT ;  /* 0x0000000c0300720b */ /* 0x040fe40003f44000 */
[----:B------:R-:W-:Y:S01]  /*28a0*/  I2FP.F32.S32 R18, UR39 ;  /* 0x0000002700127c45 */ /* 0x000fe20008201400 */
[----:B------:R-:W-:Y:S01]  /*28b0*/  UIADD3 UR39, UPT, UPT, UR26, 0x1b, URZ ;  /* 0x0000001b1a277890 */ /* 0x000fe2000fffe0ff */
[----:B------:R-:W-:Y:S02]  /*28c0*/  SEL R12, RZ, 0x1, !P6 ;  /* 0x00000001ff0c7807 */ /* 0x000fe40007000000 */
[----:B------:R-:W-:Y:S02]  /*28d0*/  FSETP.GT.AND P6, PT, R3, R14, PT ;  /* 0x0000000e0300720b */ /* 0x000fe40003fc4000 */
[----:B------:R-:W-:-:S02]  /*28e0*/  SEL R14, R2, 0x2, P0 ;  /* 0x00000002020e7807 */ /* 0x000fc40000000000 */
[C---:B------:R-:W-:Y:S02]  /*28f0*/  FSETP.GT.AND P0, PT, R3.reuse, R18, !P1 ;  /* 0x000000120300720b */ /* 0x040fe40004f04000 */
[----:B------:R-:W-:Y:S01]  /*2900*/  I2FP.F32.S32 R18, UR47 ;  /* 0x0000002f00127c45 */ /* 0x000fe20008201400 */
[----:B------:R-:W-:Y:S01]  /*2910*/  UIADD3 UR47, UPT, UPT, UR26, 0xc, URZ ;  /* 0x0000000c1a2f7890 */ /* 0x000fe2000fffe0ff */
[----:B------:R-:W-:Y:S02]  /*2920*/  SEL R15, RZ, 0x1, !P0 ;  /* 0x00000001ff0f7807 */ /* 0x000fe40004000000 */
[----:B------:R-:W-:Y:S02]  /*2930*/  FSETP.GT.AND P0, PT, R3, R18, PT ;  /* 0x000000120300720b */ /* 0x000fe40003f04000 */
[----:B------:R-:W-:Y:S02]  /*2940*/  SEL R17, R4, 0x6, P4 ;  /* 0x0000000604117807 */ /* 0x000fe40002000000 */
[----:B------:R-:W-:Y:S01]  /*2950*/  I2FP.F32.S32 R18, UR36 ;  /* 0x0000002400127c45 */ /* 0x000fe20008201400 */
[----:B------:R-:W-:Y:S01]  /*2960*/  UIADD3 UR36, UPT, UPT, UR26, 0x18, URZ ;  /* 0x000000181a247890 */ /* 0x000fe2000fffe0ff */
[----:B------:R-:W-:-:S02]  /*2970*/  SEL R17, R17, 0x4, P3 ;  /* 0x0000000411117807 */ /* 0x000fc40001800000 */
[C---:B------:R-:W-:Y:S02]  /*2980*/  FSETP.GT.AND P3, PT, R3.reuse, R18, !P3 ;  /* 0x000000120300720b */ /* 0x040fe40005f64000 */
[----:B------:R-:W-:Y:S01]  /*2990*/  I2FP.F32.S32 R18, UR38 ;  /* 0x0000002600127c45 */ /* 0x000fe20008201400 */
[----:B------:R-:W-:Y:S01]  /*29a0*/  UIADD3 UR38, UPT, UPT, UR26, 0x7, URZ ;  /* 0x000000071a267890 */ /* 0x000fe2000fffe0ff */
[----:B------:R-:W-:Y:S02]  /*29b0*/  SEL R16, RZ, 0x1, !P3 ;  /* 0x00000001ff107807 */ /* 0x000fe40005800000 */
[----:B------:R-:W-:Y:S01]  /*29c0*/  I2FP.F32.S32 R20, UR49 ;  /* 0x0000003100147c45 */ /* 0x000fe20008201400 */
[----:B------:R-:W-:Y:S01]  /*29d0*/  UIADD3 UR49, UPT, UPT, UR26, 0xb, URZ ;  /* 0x0000000b1a317890 */ /* 0x000fe2000fffe0ff */
[----:B------:R-:W-:Y:S01]  /*29e0*/  SEL R14, R14, RZ, P1 ;  /* 0x000000ff0e0e7207 */ /* 0x000fe20000800000 */
[----:B------:R-:W-:Y:S01]  /*29f0*/  @P5 IMAD.IADD R9, R16, 0x1, R17 ;  /* 0x0000000110095824 */ /* 0x000fe200078e0211 */
[----:B------:R-:W-:Y:S01]  /*2a00*/  I2FP.F32.S32 R16, UR33 ;  /* 0x0000002100107c45 */ /* 0x000fe20008201400 */
[----:B------:R-:W-:Y:S01]  /*2a10*/  UIADD3 UR33, UPT, UPT, UR27, 0x1, URZ ;  /* 0x000000011b217890 */ /* 0x000fe2000fffe0ff */
[C---:B------:R-:W-:Y:S01]  /*2a20*/  FSETP.GT.AND P3, PT, R3.reuse, R18, PT ;  /* 0x000000120300720b */ /* 0x040fe20003f64000 */
[----:B------:R-:W-:Y:S01]  /*2a30*/  IMAD.IADD R14, R14, 0x1, R15 ;  /* 0x000000010e0e7824 */ /* 0x000fe200078e020f */
[----:B------:R-:W-:-:S02]  /*2a40*/  FSETP.GT.AND P1, PT, R3, R20, PT ;  /* 0x000000140300720b */ /* 0x000fc40003f24000 */
[----:B------:R-:W-:Y:S01]  /*2a50*/  I2FP.F32.S32 R18, UR37 ;  /* 0x0000002500127c45 */ /* 0x000fe20008201400 */
[----:B------:R-:W-:Y:S01]  /*2a60*/  UIADD3 UR37, UPT, UPT, UR26, 0x17, URZ ;  /* 0x000000171a257890 */ /* 0x000fe2000fffe0ff */
[----:B------:R-:W-:Y:S02]  /*2a70*/  SEL R17, R4, 0x6, P6 ;  /* 0x0000000604117807 */ /* 0x000fe40003000000 */
[C---:B------:R-:W-:Y:S02]  /*2a80*/  FSETP.GT.AND P6, PT, R3.reuse, R16, !P2 ;  /* 0x000000100300720b */ /* 0x040fe400057c4000 */
[----:B------:R-:W-:Y:S01]  /*2a90*/  I2FP.F32.S32 R16, UR34 ;  /* 0x0000002200107c45 */ /* 0x000fe20008201400 */
[----:B------:R-:W-:Y:S01]  /*2aa0*/  UIADD3 UR34, UPT, UPT, UR26, 0xf, URZ ;  /* 0x0000000f1a227890 */ /* 0x000fe2000fffe0ff */
[----:B------:R-:W-:Y:S02]  /*2ab0*/  FSETP.GT.AND P5, PT, R3, R18, PT ;  /* 0x000000120300720b */ /* 0x000fe40003fa4000 */
[----:B------:R-:W-:Y:S01]  /*2ac0*/  I2FP.F32.S32 R18, UR35 ;  /* 0x0000002300127c45 */ /* 0x000fe20008201400 */
[----:B------:R-:W-:Y:S01]  /*2ad0*/  UIADD3 UR35, UPT, UPT, UR26, 0x1c, URZ ;  /* 0x0000001c1a237890 */ /* 0x000fe2000fffe0ff */
[----:B------:R-:W-:-:S02]  /*2ae0*/  SEL R17, R17, 0x4, P2 ;  /* 0x0000000411117807 */ /* 0x000fc40001000000 */
[C---:B------:R-:W-:Y:S02]  /*2af0*/  FSETP.GT.AND P2, PT, R3.reuse, R16, PT ;  /* 0x000000100300720b */ /* 0x040fe40003f44000 */
[----:B------:R-:W-:Y:S01]  /*2b00*/  I2FP.F32.S32 R20, UR40 ;  /* 0x0000002800147c45 */ /* 0x000fe20008201400 */
[----:B------:R-:W-:Y:S01]  /*2b10*/  UIADD3 UR40, UPT, UPT, UR26, 0x1e, URZ ;  /* 0x0000001e1a287890 */ /* 0x000fe2000fffe0ff */
[----:B------:R-:W-:Y:S02]  /*2b20*/  SEL R16, RZ, 0x1, !P6 ;  /* 0x00000001ff107807 */ /* 0x000fe40007000000 */
[C---:B------:R-:W-:Y:S02]  /*2b30*/  FSETP.GT.AND P6, PT, R3.reuse, R18, PT ;  /* 0x000000120300720b */ /* 0x040fe40003fc4000 */
[----:B------:R-:W-:Y:S01]  /*2b40*/  I2FP.F32.S32 R18, UR32 ;  /* 0x0000002000127c45 */ /* 0x000fe20008201400 */
[----:B------:R-:W-:Y:S01]  /*2b50*/  @P1 IMAD.IADD R10, R16, 0x1, R17 ;  /* 0x00000001100a1824 */ /* 0x000fe200078e0211 */
        /* <DEDUP_REMOVED lines=8> */
[----:B------:R-:W-:Y:S02]  /*2be0*/  FSETP.GT.AND P4, PT, R3, R18, PT ;  /* 0x000000120300720b */ /* 0x000fe40003f84000 */
[----:B------:R-:W-:Y:S01]  /*2bf0*/  SEL R18, R13, 0x4, P0 ;  /* 0x000000040d127807 */ /* 0x000fe20000000000 */
[----:B------:R-:W-:Y:S01]  /*2c00*/  IMAD.IADD R13, R11, 0x1, R12 ;  /* 0x000000010b0d7824 */ /* 0x000fe200078e020c */
[----:B------:R-:W-:Y:S01]  /*2c10*/  FSETP.GT.AND P0, PT, R3, R16, !P0 ;  /* 0x000000100300720b */ /* 0x000fe20004704000 */
[----:B------:R-:W-:Y:S01]  /*2c20*/  @P1 VIADD R9, R10, 0x8 ;  /* 0x000000080a091836 */ /* 0x000fe20000000000 */
[----:B------:R-:W-:Y:S01]  /*2c30*/  I2FP.F32.S32 R12, UR23 ;  /* 0x00000017000c7c45 */ /* 0x000fe20008201400 */
[----:B------:R-:W-:Y:S01]  /*2c40*/  UIADD3 UR23, UPT, UPT, UR27, 0x1e, URZ ;  /* 0x0000001e1b177890 */ /* 0x000fe2000fffe0ff */
[----:B------:R-:W-:-:S02]  /*2c50*/  SEL R11, RZ, 0x1, !P0 ;  /* 0x00000001ff0b7807 */ /* 0x000fc40004000000 */
[----:B------:R-:W-:Y:S01]  /*2c60*/  I2FP.F32.S32 R16, UR30 ;  /* 0x0000001e00107c45 */ /* 0x000fe20008201400 */
[----:B------:R-:W-:Y:S01]  /*2c70*/  UIADD3 UR30, UPT, UPT, UR27, 0xa, URZ ;  /* 0x0000000a1b1e7890 */ /* 0x000fe2000fffe0ff */
[----:B------:R-:W-:Y:S01]  /*2c80*/  I2FP.F32.S32 R10, UR18 ;  /* 0x00000012000a7c45 */ /* 0x000fe20008201400 */
[----:B------:R-:W-:Y:S01]  /*2c90*/  @P3 IMAD.IADD R13, R11, 0x1, R18 ;  /* 0x000000010b0d3824 */ /* 0x000fe200078e0212 */
[----:B------:R-:W-:Y:S01]  /*2ca0*/  SEL R11, R4, 0x6, P2 ;  /* 0x00000006040b7807 */ /* 0x000fe20001000000 */
[----:B------:R-:W-:Y:S01]  /*2cb0*/  UIADD3 UR18, UPT, UPT, UR27, 0x1c, URZ ;  /* 0x0000001c1b127890 */ /* 0x000fe2000fffe0ff */
[C---:B------:R-:W-:Y:S02]  /*2cc0*/  FSETP.GT.AND P2, PT, R3.reuse, R12, !P5 ;  /* 0x0000000c0300720b */ /* 0x040fe40006f44000 */
[----:B------:R-:W-:Y:S02]  /*2cd0*/  FSETP.GT.AND P0, PT, R3, R16, PT ;  /* 0x000000100300720b */ /* 0x000fe40003f04000 */
[----:B------:R-:W-:Y:S01]  /*2ce0*/  I2FP.F32.S32 R16, UR28 ;  /* 0x0000001c00107c45 */ /* 0x000fe20008201400 */
[----:B------:R-:W-:Y:S01]  /*2cf0*/  UIADD3 UR28, UPT, UPT, UR27, 0x1a, URZ ;  /* 0x0000001a1b1c7890 */ /* 0x000fe2000fffe0ff */
[----:B------:R-:W-:-:S02]  /*2d00*/  SEL R12, R11, 0x4, P5 ;  /* 0x000000040b0c7807 */ /* 0x000fc40002800000 */
[----:B------:R-:W-:Y:S02]  /*2d10*/  SEL R11, RZ, 0x1, !P2 ;  /* 0x00000001ff0b7807 */ /* 0x000fe40005000000 */
[----:B------:R-:W-:Y:S02]  /*2d20*/  FSETP.GT.AND P3, PT, R3, R16, PT ;  /* 0x000000100300720b */ /* 0x000fe40003f64000 */
[----:B------:R-:W-:Y:S01]  /*2d30*/  I2FP.F32.S32 R16, UR22 ;  /* 0x0000001600107c45 */ /* 0x000fe20008201400 */
[----:B------:R-:W-:Y:S01]  /*2d40*/  @P6 IMAD.IADD R14, R11, 0x1, R12 ;  /* 0x000000010b0e6824 */ /* 0x000fe200078e020c */
[----:B------:R-:W-:Y:S01]  /*2d50*/  I2FP.F32.S32 R28, UR5 ;  /* 0x00000005001c7c45 */ /* 0x000fe20008201400 */
[----:B------:R-:W-:Y:S01]  /*2d60*/  UIADD3 UR22, UPT, UPT, UR27, 0x1b, URZ ;  /* 0x0000001b1b167890 */ /* 0x000fe2000fffe0ff */
[C---:B------:R-:W-:Y:S01]  /*2d70*/  FSETP.GT.AND P5, PT, R3.reuse, R16, PT ;  /* 0x000000100300720b */ /* 0x040fe20003fa4000 */
[----:B------:R-:W-:Y:S01]  /*2d80*/  @P4 VIADD R13, R14, 0x8 ;  /* 0x000000080e0d4836 */ /* 0x000fe20000000000 */
[----:B------:R-:W-:Y:S01]  /*2d90*/  I2FP.F32.S32 R16, UR17 ;  /* 0x0000001100107c45 */ /* 0x000fe20008201400 */
[----:B------:R-:W-:Y:S01]  /*2da0*/  UIADD3 UR17, UPT, UPT, UR27, 0x8, URZ ;  /* 0x000000081b117890 */ /* 0x000fe2000fffe0ff */
[----:B------:R-:W-:Y:S01]  /*2db0*/  FSETP.GT.AND P4, PT, R3, R10, PT ;  /* 0x0000000a0300720b */ /* 0x000fe20003f84000 */
[----:B------:R-:W-:Y:S01]  /*2dc0*/  @P0 VIADD R9, R13, 0x10 ;  /* 0x000000100d090836 */ /* 0x000fe20000000000 */
[----:B------:R-:W-:Y:S01]  /*2dd0*/  I2FP.F32.S32 R10, UR25 ;  /* 0x00000019000a7c45 */ /* 0x000fe20008201400 */
[----:B------:R-:W-:Y:S01]  /*2de0*/  UIADD3 UR25, UPT, UPT, UR27, 0x4, URZ ;  /* 0x000000041b197890 */ /* 0x000fe2000fffe0ff */
[----:B------:R-:W-:Y:S01]  /*2df0*/  SEL R17, R2, 0x2, P5 ;  /* 0x0000000202117807 */ /* 0x000fe20002800000 */
[----:B------:R-:W-:Y:S01]  /*2e00*/  UIADD3 UR5, UPT, UPT, UR27, 0xb, URZ ;  /* 0x0000000b1b057890 */ /* 0x000fe2000fffe0ff */
[----:B------:R-:W-:-:S02]  /*2e10*/  FSETP.GT.AND P6, PT, R3, R16, PT ;  /* 0x000000100300720b */ /* 0x000fc40003fc4000 */
[----:B------:R-:W-:Y:S02]  /*2e20*/  FSETP.GT.AND P5, PT, R3, R10, !P3 ;  /* 0x0000000a0300720b */ /* 0x000fe40005fa4000 */
[----:B------:R-:W-:Y:S01]  /*2e30*/  I2FP.F32.S32 R13, UR8 ;  /* 0x00000008000d7c45 */ /* 0x000fe20008201400 */
[----:B------:R-:W-:Y:S01]  /*2e40*/  UIADD3 UR8, UPT, UPT, UR27, 0x12, URZ ;  /* 0x000000121b087890 */ /* 0x000fe2000fffe0ff */
[----:B------:R-:W-:Y:S01]  /*2e50*/  I2FP.F32.S32 R11, UR9 ;  /* 0x00000009000b7c45 */ /* 0x000fe20008201400 */
[----:B------:R-:W-:Y:S01]  /*2e60*/  UIADD3 UR9, UPT, UPT, UR27, 0x11, URZ ;  /* 0x000000111b097890 */ /* 0x000fe2000fffe0ff */
[----:B------:R-:W-:Y:S01]  /*2e70*/  I2FP.F32.S32 R23, UR4 ;  /* 0x0000000400177c45 */ /* 0x000fe20008201400 */
[----:B------:R-:W-:Y:S01]  /*2e80*/  UIADD3 UR4, UPT, UPT, UR27, 0x15, URZ ;  /* 0x000000151b047890 */ /* 0x000fe2000fffe0ff */
[----:B------:R-:W-:Y:S02]  /*2e90*/  SEL R17, R17, RZ, P3 ;  /* 0x000000ff11117207 */ /* 0x000fe40001800000 */
[----:B------:R-:W-:Y:S01]  /*2ea0*/  I2FP.F32.S32 R18, UR21 ;  /* 0x0000001500127c45 */ /* 0x000fe20008201400 */
[----:B------:R-:W-:Y:S01]  /*2eb0*/  UIADD3 UR21, UPT, UPT, UR27, 0x18, URZ ;  /* 0x000000181b157890 */ /* 0x000fe2000fffe0ff */
[----:B------:R-:W-:-:S02]  /*2ec0*/  FSETP.GT.AND P3, PT, R3, R28, PT ;  /* 0x0000001c0300720b */ /* 0x000fc40003f64000 */
[----:B------:R-:W-:Y:S01]  /*2ed0*/  I2FP.F32.S32 R21, UR6 ;  /* 0x0000000600157c45 */ /* 0x000fe20008201400 */
[----:B------:R-:W-:Y:S01]  /*2ee0*/  UIADD3 UR6, UPT, UPT, UR27, 0x16, URZ ;  /* 0x000000161b067890 */ /* 0x000fe2000fffe0ff */
[C---:B------:R-:W-:Y:S02]  /*2ef0*/  SEL R19, R2.reuse, 0x2, P6 ;  /* 0x0000000202137807 */ /* 0x040fe40003000000 */
[----:B------:R-:W-:Y:S02]  /*2f00*/  SEL R28, RZ, 0x1, !P5 ;  /* 0x00000001ff1c7807 */ /* 0x000fe40006800000 */
[C---:B------:R-:W-:Y:S02]  /*2f10*/  FSETP.GT.AND P6, PT, R3.reuse, R13, PT ;  /* 0x0000000d0300720b */ /* 0x040fe40003fc4000 */
[----:B------:R-:W-:Y:S02]  /*2f20*/  SEL R15, R2, 0x2, P4 ;  /* 0x00000002020f7807 */ /* 0x000fe40002000000 */
[----:B------:R-:W-:Y:S01]  /*2f30*/  I2FP.F32.S32 R24, UR7 ;  /* 0x0000000700187c45 */ /* 0x000fe20008201400 */
[----:B------:R-:W-:Y:S01]  /*2f40*/  UIADD3 UR7, UPT, UPT, UR27, 0x10, URZ ;  /* 0x000000101b077890 */ /* 0x000fe2000fffe0ff */
[----:B------:R-:W-:-:S02]  /*2f50*/  FSETP.GT.AND P5, PT, R3, R11, PT ;  /* 0x0000000b0300720b */ /* 0x000fc40003fa4000 */
[C---:B------:R-:W-:Y:S01]  /*2f60*/  FSETP.GT.AND P4, PT, R3.reuse, R23, PT ;  /* 0x000000170300720b */ /* 0x040fe20003f84000 */
[----:B------:R-:W-:Y:S01]  /*2f70*/  IMAD.MOV.U32 R23, RZ, RZ, 0x4 ;  /* 0x00000004ff177424 */ /* 0x000fe200078e00ff */
[C---:B------:R-:W-:Y:S02]  /*2f80*/  FSETP.GT.AND P2, PT, R3.reuse, R18, PT ;  /* 0x000000120300720b */ /* 0x040fe40003f44000 */
[----:B------:R-:W-:Y:S02]  /*2f90*/  SEL R11, R2, 0x2, P3 ;  /* 0x00000002020b7807 */ /* 0x000fe40001800000 */
[----:B------:R-:W-:Y:S01]  /*2fa0*/  I2FP.F32.S32 R10, UR12 ;  /* 0x0000000c000a7c45 */ /* 0x000fe20008201400 */
[----:B------:R-:W-:Y:S01]  /*2fb0*/  UIADD3 UR12, UPT, UPT, UR27, 0xe, URZ ;  /* 0x0000000e1b0c7890 */ /* 0x000fe2000fffe0ff */
[----:B------:R-:W-:Y:S02]  /*2fc0*/  FSETP.GT.AND P3, PT, R3, R21, PT ;  /* 0x000000150300720b */ /* 0x000fe40003f64000 */
[----:B------:R-:W-:Y:S01]  /*2fd0*/  I2FP.F32.S32 R12, UR20 ;  /* 0x00000014000c7c45 */ /* 0x000fe20008201400 */
[----:B------:R-:W-:Y:S01]  /*2fe0*/  UIADD3 UR20, UPT, UPT, UR27, 0x5, URZ ;  /* 0x000000051b147890 */ /* 0x000fe2000fffe0ff */
[----:B------:R-:W-:-:S02]  /*2ff0*/  SEL R21, R4, 0x6, P6 ;  /* 0x0000000604157807 */ /* 0x000fc40003000000 */
[----:B------:R-:W-:Y:S02]  /*3000*/  FSETP.GT.AND P6, PT, R3, R24, !P5 ;  /* 0x000000180300720b */ /* 0x000fe40006fc4000 */
[----:B------:R-:W-:Y:S02]  /*3010*/  SEL R13, R19, RZ, P2 ;  /* 0x000000ff130d7207 */ /* 0x000fe40001000000 */
[----:B------:R-:W-:Y:S01]  /*3020*/  I2FP.F32.S32 R26, UR13 ;  /* 0x0000000d001a7c45 */ /* 0x000fe20008201400 */
[----:B------:R-:W-:Y:S01]  /*3030*/  UIADD3 UR13, UPT, UPT, UR27, 0x14, URZ ;  /* 0x000000141b0d7890 */ /* 0x000fe2000fffe0ff */
[----:B------:R-:W-:Y:S01]  /*3040*/  I2FP.F32.S32 R18, UR14 ;  /* 0x0000000e00127c45 */ /* 0x000fe20008201400 */
[----:B------:R-:W-:Y:S01]  /*3050*/  UIADD3 UR14, UPT, UPT, UR27, 0x13, URZ ;  /* 0x000000131b0e7890 */ /* 0x000fe2000fffe0ff */
[----:B------:R-:W-:Y:S01]  /*3060*/  FSETP.GT.AND P2, PT, R3, R10, !P2 ;  /* 0x0000000a0300720b */ /* 0x000fe20005744000 */
[----:B------:R-:W-:Y:S01]  /*3070*/  IMAD.IADD R10, R17, 0x1, R28 ;  /* 0x00000001110a7824 */ /* 0x000fe200078e021c */
[----:B------:R-:W-:-:S02]  /*3080*/  FSETP.GT.AND P1, PT, R3, R12, PT ;  /* 0x0000000c0300720b */ /* 0x000fc40003f24000 */
[----:B------:R-:W-:Y:S01]  /*3090*/  I2FP.F32.S32 R16, UR10 ;  /* 0x0000000a00107c45 */ /* 0x000fe20008201400 */
[----:B------:R-:W-:Y:S01]  /*30a0*/  UIADD3 UR10, UPT, UPT, UR27, 0xc, URZ ;  /* 0x0000000c1b0a7890 */ /* 0x000fe2000fffe0ff */
[----:B------:R-:W-:Y:S01]  /*30b0*/  I2FP.F32.S32 R22, UR16 ;  /* 0x0000001000167c45 */ /* 0x000fe20008201400 */
[----:B------:R-:W-:Y:S01]  /*30c0*/  UIADD3 UR16, UPT, UPT, UR27, 0x17, URZ ;  /* 0x000000171b107890 */ /* 0x000fe2000fffe0ff */
[----:B------:R-:W-:Y:S02]  /*30d0*/  SEL R21, R21, 0x4, P5 ;  /* 0x0000000415157807 */ /* 0x000fe40002800000 */
[----:B------:R-:W-:Y:S02]  /*30e0*/  SEL R17, RZ, 0x1, !P6 ;  /* 0x00000001ff117807 */ /* 0x000fe40007000000 */
[C---:B------:R-:W-:Y:S02]  /*30f0*/  FSETP.GT.AND P5, PT, R3.reuse, R26, PT ;  /* 0x0000001a0300720b */ /* 0x040fe40003fa4000 */
[----:B------:R-:W-:Y:S01]  /*3100*/  FSETP.GT.AND P6, PT, R3, R18, PT ;  /* 0x000000120300720b */ /* 0x000fe20003fc4000 */
[----:B------:R-:W-:Y:S01]  /*3110*/  @P4 IMAD.IADD R10, R17, 0x1, R21 ;  /* 0x00000001110a4824 */ /* 0x000fe200078e0215 */
[----:B------:R-:W-:-:S02]  /*3120*/  SEL R24, RZ, 0x1, !P2 ;  /* 0x00000001ff187807 */ /* 0x000fc40005000000 */
[----:B------:R-:W-:Y:S02]  /*3130*/  SEL R15, R15, RZ, P1 ;  /* 0x000000ff0f0f7207 */ /* 0x000fe40000800000 */
[----:B------:R-:W-:Y:S01]  /*3140*/  I2FP.F32.S32 R18, UR73 ;  /* 0x0000004900127c45 */ /* 0x000fe20008201400 */
[----:B------:R-:W-:Y:S01]  /*3150*/  IMAD.IADD R13, R13, 0x1, R24 ;  /* 0x000000010d0d7824 */ /* 0x000fe200078e0218 */
[C---:B------:R-:W-:Y:S02]  /*3160*/  FSETP.GT.AND P2, PT, R3.reuse, R22, PT ;  /* 0x000000160300720b */ /* 0x040fe40003f44000 */
[----:B------:R-:W-:Y:S02]  /*3170*/  FSETP.GT.AND P1, PT, R3, R16, !P1 ;  /* 0x000000100300720b */ /* 0x000fe40004f24000 */
[----:B------:R-:W-:Y:S02]  /*3180*/  I2FP.F32.S32 R22, UR72 ;  /* 0x0000004800167c45 */ /* 0x000fe40008201400 */
[----:B------:R-:W-:-:S02]  /*3190*/  SEL R17, R4, 0x6, P5 ;  /* 0x0000000604117807 */ /* 0x000fc40002800000 */
[C---:B------:R-:W-:Y:S02]  /*31a0*/  FSETP.GT.AND P5, PT, R3.reuse, R18, !P3 ;  /* 0x000000120300720b */ /* 0x040fe40005fa4000 */
[----:B------:R-:W-:Y:S02]  /*31b0*/  SEL R16, RZ, 0x1, !P1 ;  /* 0x00000001ff107807 */ /* 0x000fe40004800000 */
[----:B------:R-:W-:Y:S01]  /*31c0*/  I2FP.F32.S32 R12, UR19 ;  /* 0x00000013000c7c45 */ /* 0x000fe20008201400 */
[----:B------:R-:W-:Y:S01]  /*31d0*/  UIADD3 UR19, UPT, UPT, UR27, 0x6, URZ ;  /* 0x000000061b137890 */ /* 0x000fe2000fffe0ff */
[----:B------:R-:W-:Y:S01]  /*31e0*/  FSETP.GT.AND P1, PT, R3, R22, PT ;  /* 0x000000160300720b */ /* 0x000fe20003f24000 */
[----:B------:R-:W-:Y:S01]  /*31f0*/  IMAD.IADD R15, R15, 0x1, R16 ;  /* 0x000000010f0f7824 */ /* 0x000fe200078e0210 */
[----:B------:R-:W-:Y:S02]  /*3200*/  I2FP.F32.S32 R18, UR70 ;  /* 0x0000004600127c45 */ /* 0x000fe40008201400 */
[----:B------:R-:W-:-:S02]  /*3210*/  SEL R22, R17, 0x4, P3 ;  /* 0x0000000411167807 */ /* 0x000fc40001800000 */
[----:B------:R-:W-:Y:S02]  /*3220*/  SEL R17, RZ, 0x1, !P5 ;  /* 0x00000001ff117807 */ /* 0x000fe40006800000 */
[C---:B------:R-:W-:Y:S02]  /*3230*/  FSETP.GT.AND P0, PT, R3.reuse, R12, PT ;  /* 0x0000000c0300720b */ /* 0x040fe40003f04000 */
[----:B------:R-:W-:Y:S01]  /*3240*/  FSETP.GT.AND P5, PT, R3, R18, PT ;  /* 0x000000120300720b */ /* 0x000fe20003fa4000 */
[----:B------:R-:W-:Y:S01]  /*3250*/  @P6 IMAD.IADD R13, R17, 0x1, R22 ;  /* 0x00000001110d6824 */ /* 0x000fe200078e0216 */
[----:B------:R-:W-:Y:S01]  /*3260*/  I2FP.F32.S32 R20, UR15 ;  /* 0x0000000f00147c45 */ /* 0x000fe20008201400 */
[----:B------:R-:W-:Y:S01]  /*3270*/  UIADD3 UR15, UPT, UPT, UR27, 0x7, URZ ;  /* 0x000000071b0f7890 */ /* 0x000fe2000fffe0ff */
[----:B------:R-:W-:Y:S02]  /*3280*/  I2FP.F32.S32 R18, UR11 ;  /* 0x0000000b00127c45 */ /* 0x000fe40008201400 */
[----:B------:R-:W-:-:S02]  /*3290*/  SEL R17, R11, RZ, P0 ;  /* 0x000000ff0b117207 */ /* 0x000fc40000000000 */
[C---:B------:R-:W-:Y:S02]  /*32a0*/  FSETP.GT.AND P4, PT, R3.reuse, R20, PT ;  /* 0x000000140300720b */ /* 0x040fe40003f84000 */
[C---:B------:R-:W-:Y:S02]  /*32b0*/  FSETP.GT.AND P0, PT, R3.reuse, R18, !P0 ;  /* 0x000000120300720b */ /* 0x040fe40004704000 */
[----:B------:R-:W-:Y:S02]  /*32c0*/  I2FP.F32.S32 R18, UR68 ;  /* 0x0000004400127c45 */ /* 0x000fe40008201400 */
[----:B------:R-:W-:Y:S02]  /*32d0*/  I2FP.F32.S32 R20, UR71 ;  /* 0x0000004700147c45 */ /* 0x000fe40008201400 */
[----:B------:R-:W-:Y:S02]  /*32e0*/  SEL R11, R4, 0x6, P4 ;  /* 0x00000006040b7807 */ /* 0x000fe40002000000 */
[----:B------:R-:W-:-:S02]  /*32f0*/  FSETP.GT.AND P4, PT, R3, R18, !P2 ;  /* 0x000000120300720b */ /* 0x000fc40005784000 */
[----:B------:R-:W-:Y:S02]  /*3300*/  FSETP.GT.AND P3, PT, R3, R20, PT ;  /* 0x000000140300720b */ /* 0x000fe40003f64000 */
[----:B------:R-:W-:Y:S02]  /*3310*/  I2FP.F32.S32 R20, UR69 ;  /* 0x0000004500147c45 */ /* 0x000fe40008201400 */
[----:B------:R-:W-:Y:S02]  /*3320*/  SEL R18, R11, 0x4, P2 ;  /* 0x000000040b127807 */ /* 0x000fe40001000000 */
[----:B------:R-:W-:Y:S02]  /*3330*/  SEL R11, RZ, 0x1, !P4 ;  /* 0x00000001ff0b7807 */ /* 0x000fe40006000000 */
[----:B------:R-:W-:Y:S02]  /*3340*/  FSETP.GT.AND P6, PT, R3, R20, PT ;  /* 0x000000140300720b */ /* 0x000fe40003fc4000 */
[----:B------:R-:W-:Y:S01]  /*3350*/  I2FP.F32.S32 R22, UR67 ;  /* 0x0000004300167c45 */ /* 0x000fe20008201400 */
[----:B------:R-:W-:Y:S01]  /*3360*/  @P1 IMAD.IADD R15, R11, 0x1, R18 ;  /* 0x000000010b0f1824 */ /* 0x000fe200078e0212 */
[----:B------:R-:W-:-:S02]  /*3370*/  I2FP.F32.S32 R16, UR63 ;  /* 0x0000003f00107c45 */ /* 0x000fc40008201400 */
[----:B------:R-:W-:Y:S02]  /*3380*/  I2FP.F32.S32 R24, UR66 ;  /* 0x0000004200187c45 */ /* 0x000fe40008201400 */
[----:B------:R-:W-:Y:S02]  /*3390*/  SEL R20, RZ, 0x1, !P0 ;  /* 0x00000001ff147807 */ /* 0x000fe40004000000 */
[----:B------:R-:W-:Y:S02]  /*33a0*/  SEL R11, R4, 0x6, P5 ;  /* 0x00000006040b7807 */ /* 0x000fe40002800000 */
[----:B------:R-:W-:Y:S01]  /*33b0*/  FSETP.GT.AND P0, PT, R3, R22, PT ;  /* 0x000000160300720b */ /* 0x000fe20003f04000 */
[----:B------:R-:W-:Y:S01]  /*33c0*/  IMAD.IADD R17, R17, 0x1, R20 ;  /* 0x0000000111117824 */ /* 0x000fe200078e0214 */
[C---:B------:R-:W-:Y:S02]  /*33d0*/  FSETP.GT.AND P5, PT, R3.reuse, R16, !P3 ;  /* 0x000000100300720b */ /* 0x040fe40005fa4000 */
[----:B------:R-:W-:-:S02]  /*33e0*/  FSETP.GT.AND P2, PT, R3, R24, PT ;  /* 0x000000180300720b */ /* 0x000fc40003f44000 */
[----:B------:R-:W-:Y:S02]  /*33f0*/  I2FP.F32.S32 R18, UR62 ;  /* 0x0000003e00127c45 */ /* 0x000fe40008201400 */
[----:B------:R-:W-:Y:S02]  /*3400*/  SEL R16, R11, 0x4, P3 ;  /* 0x000000040b107807 */ /* 0x000fe40001800000 */
[----:B------:R-:W-:Y:S02]  /*3410*/  SEL R11, RZ, 0x1, !P5 ;  /* 0x00000001ff0b7807 */ /* 0x000fe40006800000 */
[----:B------:R-:W-:Y:S01]  /*3420*/  FSETP.GT.AND P5, PT, R3, R18, PT ;  /* 0x000000120300720b */ /* 0x000fe20003fa4000 */
[----:B------:R-:W-:Y:S01]  /*3430*/  @P0 VIADD R10, R13, 0x8 ;  /* 0x000000080d0a0836 */ /* 0x000fe20000000000 */
[----:B------:R-:W-:Y:S01]  /*3440*/  I2FP.F32.S32 R18, UR60 ;  /* 0x0000003c00127c45 */ /* 0x000fe20008201400 */
[----:B------:R-:W-:Y:S01]  /*3450*/  @P6 IMAD.IADD R17, R11, 0x1, R16 ;  /* 0x000000010b116824 */ /* 0x000fe200078e0210 */
[----:B------:R-:W-:-:S02]  /*3460*/  I2FP.F32.S32 R16, UR59 ;  /* 0x0000003b00107c45 */ /* 0x000fc40008201400 */
[----:B------:R-:W-:Y:S01]  /*3470*/  I2FP.F32.S32 R24, UR64 ;  /* 0x0000004000187c45 */ /* 0x000fe20008201400 */
[----:B------:R-:W-:Y:S01]  /*3480*/  @P2 VIADD R15, R17, 0x8 ;  /* 0x00000008110f2836 */ /* 0x000fe20000000000 */
[C---:B------:R-:W-:Y:S02]  /*3490*/  FSETP.GT.AND P6, PT, R3.reuse, R18, PT ;  /* 0x000000120300720b */ /* 0x040fe40003fc4000 */
[----:B------:R-:W-:Y:S02]  /*34a0*/  I2FP.F32.S32 R20, UR61 ;  /* 0x0000003d00147c45 */ /* 0x000fe40008201400 */
[----:B------:R-:W-:Y:S02]  /*34b0*/  I2FP.F32.S32 R18, UR58 ;  /* 0x0000003a00127c45 */ /* 0x000fe40008201400 */
[C---:B------:R-:W-:Y:S02]  /*34c0*/  FSETP.GT.AND P0, PT, R3.reuse, R16, PT ;  /* 0x000000100300720b */ /* 0x040fe40003f04000 */
[----:B------:R-:W-:-:S02]  /*34d0*/  FSETP.GT.AND P1, PT, R3, R24, PT ;  /* 0x000000180300720b */ /* 0x000fc40003f24000 */
[----:B------:R-:W-:Y:S02]  /*34e0*/  I2FP.F32.S32 R16, UR56 ;  /* 0x0000003800107c45 */ /* 0x000fe40008201400 */
[----:B------:R-:W-:Y:S02]  /*34f0*/  SEL R11, R2, 0x2, P5 ;  /* 0x00000002020b7807 */ /* 0x000fe40002800000 */
[----:B------:R-:W-:Y:S01]  /*3500*/  I2FP.F32.S32 R14, UR26 ;  /* 0x0000001a000e7c45 */ /* 0x000fe20008201400 */
[----:B------:R-:W-:Y:S01]  /*3510*/  UIADD3 UR26, UPT, UPT, UR27, 0xf, URZ ;  /* 0x0000000f1b1a7890 */ /* 0x000fe2000fffe0ff */
[C---:B------:R-:W-:Y:S02]  /*3520*/  FSETP.GT.AND P3, PT, R3.reuse, R20, PT ;  /* 0x000000140300720b */ /* 0x040fe40003f64000 */
[----:B------:R-:W-:Y:S02]  /*3530*/  FSETP.GT.AND P2, PT, R3, R18, PT ;  /* 0x000000120300720b */ /* 0x000fe40003f44000 */
[----:B------:R-:W-:-:S02]  /*3540*/  I2FP.F32.S32 R20, UR57 ;  /* 0x0000003900147c45 */ /* 0x000fc40008201400 */
[----:B------:R-:W-:Y:S02]  /*3550*/  I2FP.F32.S32 R18, UR55 ;  /* 0x0000003700127c45 */ /* 0x000fe40008201400 */
[C---:B------:R-:W-:Y:S02]  /*3560*/  SEL R17, R2.reuse, 0x2, P6 ;  /* 0x0000000202117807 */ /* 0x040fe40003000000 */
[----:B------:R-:W-:Y:S02]  /*3570*/  FSETP.GT.AND P6, PT, R3, R16, PT ;  /* 0x000000100300720b */ /* 0x000fe40003fc4000 */
[----:B------:R-:W-:Y:S02]  /*3580*/  SEL R11, R11, RZ, P1 ;  /* 0x000000ff0b0b7207 */ /* 0x000fe40000800000 */
[----:B------:R-:W-:Y:S02]  /*3590*/  SEL R16, R2, 0x2, P2 ;  /* 0x0000000202107807 */ /* 0x000fe40001000000 */
[----:B------:R-:W-:-:S02]  /*35a0*/  FSETP.GT.AND P1, PT, R3, R14, !P1 ;  /* 0x0000000e0300720b */ /* 0x000fc40004f24000 */
[C---:B------:R-:W-:Y:S02]  /*35b0*/  FSETP.GT.AND P5, PT, R3.reuse, R20, PT ;  /* 0x000000140300720b */ /* 0x040fe40003fa4000 */
[----:B------:R-:W-:Y:S02]  /*35c0*/  FSETP.GT.AND P2, PT, R3, R18, PT ;  /* 0x000000120300720b */ /* 0x000fe40003f44000 */
[----:B------:R-:W-:Y:S02]  /*35d0*/  I2FP.F32.S32 R20, UR54 ;  /* 0x0000003600147c45 */ /* 0x000fe40008201400 */
[----:B------:R-:W-:Y:S02]  /*35e0*/  I2FP.F32.S32 R18, UR52 ;  /* 0x0000003400127c45 */ /* 0x000fe40008201400 */
[----:B------:R-:W-:Y:S02]  /*35f0*/  SEL R14, RZ, 0x1, !P1 ;  /* 0x00000001ff0e7807 */ /* 0x000fe40004800000 */
[----:B------:R-:W-:-:S02]  /*3600*/  SEL R13, R2, 0x2, P5 ;  /* 0x00000002020d7807 */ /* 0x000fc40002800000 */
[----:B------:R-:W-:Y:S01]  /*3610*/  SEL R19, R4, 0x6, P2 ;  /* 0x0000000604137807 */ /* 0x000fe20001000000 */
[----:B------:R-:W-:Y:S01]  /*3620*/  IMAD.IADD R11, R11, 0x1, R14 ;  /* 0x000000010b0b7824 */ /* 0x000fe200078e020e */
[C---:B------:R-:W-:Y:S02]  /*3630*/  FSETP.GT.AND P5, PT, R3.reuse, R20, PT ;  /* 0x000000140300720b */ /* 0x040fe40003fa4000 */
[C---:B------:R-:W-:Y:S02]  /*3640*/  FSETP.GT.AND P2, PT, R3.reuse, R18, !P6 ;  /* 0x000000120300720b */ /* 0x040fe40007744000 */
[----:B------:R-:W-:Y:S02]  /*3650*/  I2FP.F32.S32 R18, UR50 ;  /* 0x0000003200127c45 */ /* 0x000fe40008201400 */
[----:B------:R-:W-:Y:S02]  /*3660*/  SEL R14, RZ, 0x1, !P2 ;  /* 0x00000001ff0e7807 */ /* 0x000fe40005000000 */
[----:B------:R-:W-:-:S02]  /*3670*/  FSETP.GT.AND P2, PT, R3, R18, PT ;  /* 0x000000120300720b */ /* 0x000fc40003f44000 */
[----:B------:R-:W-:Y:S02]  /*3680*/  I2FP.F32.S32 R18, UR48 ;  /* 0x0000003000127c45 */ /* 0x000fe40008201400 */
[----:B------:R-:W-:Y:S02]  /*3690*/  I2FP.F32.S32 R20, UR51 ;  /* 0x0000003300147c45 */ /* 0x000fe40008201400 */
[----:B------:R-:W-:Y:S02]  /*36a0*/  SEL R19, R19, 0x4, P6 ;  /* 0x0000000413137807 */ /* 0x000fe40003000000 */
[----:B------:R-:W-:Y:S02]  /*36b0*/  SEL R17, R17, RZ, P3 ;  /* 0x000000ff11117207 */ /* 0x000fe40001800000 */
[C---:B------:R-:W-:Y:S01]  /*36c0*/  FSETP.GT.AND P3, PT, R3.reuse, R18, !P3 ;  /* 0x000000120300720b */ /* 0x040fe20005f64000 */
[----:B------:R-:W-:Y:S01]  /*36d0*/  @P5 IMAD.IADD R11, R14, 0x1, R19 ;  /* 0x000000010e0b5824 */ /* 0x000fe200078e0213 */
[----:B------:R-:W-:-:S02]  /*36e0*/  FSETP.GT.AND P6, PT, R3, R20, PT ;  /* 0x000000140300720b */ /* 0x000fc40003fc4000 */
[----:B------:R-:W-:Y:S02]  /*36f0*/  I2FP.F32.S32 R20, UR49 ;  /* 0x0000003100147c45 */ /* 0x000fe40008201400 */
[----:B------:R-:W-:Y:S02]  /*3700*/  I2FP.F32.S32 R18, UR47 ;  /* 0x0000002f00127c45 */ /* 0x000fe40008201400 */
[----:B------:R-:W-:Y:S02]  /*3710*/  I2FP.F32.S32 R22, UR65 ;  /* 0x0000004100167c45 */ /* 0x000fe40008201400 */
[----:B------:R-:W-:Y:S02]  /*3720*/  SEL R14, RZ, 0x1, !P3 ;  /* 0x00000001ff0e7807 */ /* 0x000fe40005800000 */
[C---:B------:R-:W-:Y:S02]  /*3730*/  FSETP.GT.AND P5, PT, R3.reuse, R20, PT ;  /* 0x000000140300720b */ /* 0x040fe40003fa4000 */
[----:B------:R-:W-:Y:S01]  /*3740*/  FSETP.GT.AND P3, PT, R3, R18, !P6 ;  /* 0x000000120300720b */ /* 0x000fe20007764000 */
[----:B------:R-:W-:Y:S01]  /*3750*/  IMAD.IADD R14, R17, 0x1, R14 ;  /* 0x00000001110e7824 */ /* 0x000fe200078e020e */
[----:B------:R-:W-:-:S02]  /*3760*/  FSETP.GT.AND P4, PT, R3, R22, PT ;  /* 0x000000160300720b */ /* 0x000fc40003f84000 */
[----:B------:R-:W-:Y:S02]  /*3770*/  I2FP.F32.S32 R18, UR44 ;  /* 0x0000002c00127c45 */ /* 0x000fe40008201400 */
[----:B------:R-:W-:Y:S02]  /*3780*/  I2FP.F32.S32 R22, UR53 ;  /* 0x0000003500167c45 */ /* 0x000fe40008201400 */
[----:B------:R-:W-:Y:S02]  /*3790*/  SEL R19, R4, 0x6, P2 ;  /* 0x0000000604137807 */ /* 0x000fe40001000000 */
[----:B------:R-:W-:Y:S02]  /*37a0*/  SEL R17, RZ, 0x1, !P3 ;  /* 0x00000001ff117807 */ /* 0x000fe40005800000 */
[C---:B------:R-:W-:Y:S02]  /*37b0*/  FSETP.GT.AND P3, PT, R3.reuse, R18, PT ;  /* 0x000000120300720b */ /* 0x040fe40003f64000 */
[----:B------:R-:W-:Y:S01]  /*37c0*/  FSETP.GT.AND P1, PT, R3, R22, PT ;  /* 0x000000160300720b */ /* 0x000fe20003f24000 */
[----:B------:R-:W-:Y:S01]  /*37d0*/  @P4 VIADD R10, R15, 0x10 ;  /* 0x000000100f0a4836 */ /* 0x000fe20000000000 */
[----:B------:R-:W-:-:S02]  /*37e0*/  I2FP.F32.S32 R18, UR42 ;  /* 0x0000002a00127c45 */ /* 0x000fc40008201400 */
[----:B------:R-:W-:Y:S02]  /*37f0*/  I2FP.F32.S32 R20, UR46 ;  /* 0x0000002e00147c45 */ /* 0x000fe40008201400 */
[----:B------:R-:W-:Y:S02]  /*3800*/  I2FP.F32.S32 R22, UR45 ;  /* 0x0000002d00167c45 */ /* 0x000fe40008201400 */
[----:B------:R-:W-:Y:S02]  /*3810*/  SEL R24, R19, 0x4, P6 ;  /* 0x0000000413187807 */ /* 0x000fe40003000000 */
[----:B------:R-:W-:Y:S02]  /*3820*/  SEL R16, R16, RZ, P0 ;  /* 0x000000ff10107207 */ /* 0x000fe40000000000 */
[----:B------:R-:W-:Y:S01]  /*3830*/  FSETP.GT.AND P0, PT, R3, R18, !P0 ;  /* 0x000000120300720b */ /* 0x000fe20004704000 */
[----:B------:R-:W-:Y:S01]  /*3840*/  @P5 IMAD.IADD R14, R17, 0x1, R24 ;  /* 0x00000001110e5824 */ /* 0x000fe200078e0218 */
[----:B------:R-:W-:-:S02]  /*3850*/  FSETP.GT.AND P2, PT, R3, R20, PT ;  /* 0x000000140300720b */ /* 0x000fc40003f44000 */
[C---:B------:R-:W-:Y:S02]  /*3860*/  FSETP.GT.AND P6, PT, R3.reuse, R22, PT ;  /* 0x000000160300720b */ /* 0x040fe40003fc4000 */
[----:B------:R-:W-:Y:S02]  /*3870*/  I2FP.F32.S32 R20, UR43 ;  /* 0x0000002b00147c45 */ /* 0x000fe40008201400 */
[----:B------:R-:W-:Y:S02]  /*3880*/  I2FP.F32.S32 R18, UR41 ;  /* 0x0000002900127c45 */ /* 0x000fe40008201400 */
[----:B------:R-:W-:Y:S02]  /*3890*/  SEL R17, RZ, 0x1, !P0 ;  /* 0x00000001ff117807 */ /* 0x000fe40004000000 */
[----:B------:R-:W-:Y:S02]  /*38a0*/  SEL R19, R4, 0x6, P6 ;  /* 0x0000000604137807 */ /* 0x000fe40003000000 */
[C---:B------:R-:W-:Y:S01]  /*38b0*/  FSETP.GT.AND P5, PT, R3.reuse, R20, PT ;  /* 0x000000140300720b */ /* 0x040fe20003fa4000 */
[----:B------:R-:W-:Y:S01]  /*38c0*/  IMAD.IADD R16, R16, 0x1, R17 ;  /* 0x0000000110107824 */ /* 0x000fe200078e0211 */
[----:B------:R-:W-:-:S02]  /*38d0*/  FSETP.GT.AND P6, PT, R3, R18, !P2 ;  /* 0x000000120300720b */ /* 0x000fc400057c4000 */
[----:B------:R-:W-:Y:S02]  /*38e0*/  I2FP.F32.S32 R20, UR40 ;  /* 0x0000002800147c45 */ /* 0x000fe40008201400 */
[----:B------:R-:W-:Y:S02]  /*38f0*/  I2FP.F32.S32 R18, UR38 ;  /* 0x0000002600127c45 */ /* 0x000fe40008201400 */
[----:B------:R-:W-:Y:S02]  /*3900*/  SEL R17, RZ, 0x1, !P6 ;  /* 0x00000001ff117807 */ /* 0x000fe40007000000 */
[C---:B------:R-:W-:Y:S02]  /*3910*/  FSETP.GT.AND P0, PT, R3.reuse, R20, PT ;  /* 0x000000140300720b */ /* 0x040fe40003f04000 */
[----:B------:R-:W-:Y:S02]  /*3920*/  FSETP.GT.AND P6, PT, R3, R18, PT ;  /* 0x000000120300720b */ /* 0x000fe40003fc4000 */
[----:B------:R-:W-:-:S02]  /*3930*/  SEL R20, R19, 0x4, P2 ;  /* 0x0000000413147807 */ /* 0x000fc40001000000 */
[----:B------:R-:W-:Y:S02]  /*3940*/  I2FP.F32.S32 R18, UR36 ;  /* 0x0000002400127c45 */ /* 0x000fe40008201400 */
[----:B------:R-:W-:Y:S01]  /*3950*/  I2FP.F32.S32 R22, UR39 ;  /* 0x0000002700167c45 */ /* 0x000fe20008201400 */
[----:B------:R-:W-:Y:S01]  /*3960*/  @P3 IMAD.IADD R16, R17, 0x1, R20 ;  /* 0x0000000111103824 */ /* 0x000fe200078e0214 */
[----:B------:R-:W-:Y:S02]  /*3970*/  SEL R13, R13, RZ, P1 ;  /* 0x000000ff0d0d7207 */ /* 0x000fe40000800000 */
[C---:B------:R-:W-:Y:S02]  /*3980*/  FSETP.GT.AND P1, PT, R3.reuse, R18, !P1 ;  /* 0x000000120300720b */ /* 0x040fe40004f24000 */
[----:B------:R-:W-:Y:S01]  /*3990*/  FSETP.GT.AND P2, PT, R3, R22, PT ;  /* 0x000000160300720b */ /* 0x000fe20003f44000 */
[----:B------:R-:W-:Y:S01]  /*39a0*/  @P6 VIADD R11, R14, 0x8 ;  /* 0x000000080e0b6836 */ /* 0x000fe20000000000 */
[----:B------:R-:W-:-:S02]  /*39b0*/  I2FP.F32.S32 R22, UR37 ;  /* 0x0000002500167c45 */ /* 0x000fc40008201400 */
[----:B------:R-:W-:Y:S02]  /*39c0*/  I2FP.F32.S32 R20, UR35 ;  /* 0x0000002300147c45 */ /* 0x000fe40008201400 */
[----:B------:R-:W-:Y:S02]  /*39d0*/  SEL R18, RZ, 0x1, !P1 ;  /* 0x00000001ff127807 */ /* 0x000fe40004800000 */
[----:B------:R-:W-:Y:S02]  /*39e0*/  FSETP.GT.AND P3, PT, R3, R22, PT ;  /* 0x000000160300720b */ /* 0x000fe40003f64000 */
[----:B------:R-:W-:Y:S01]  /*39f0*/  SEL R17, R4, 0x6, P0 ;  /* 0x0000000604117807 */ /* 0x000fe20000000000 */
[----:B------:R-:W-:Y:S01]  /*3a00*/  IMAD.IADD R18, R13, 0x1, R18 ;  /* 0x000000010d127824 */ /* 0x000fe200078e0212 */
[----:B------:R-:W-:Y:S02]  /*3a10*/  FSETP.GT.AND P1, PT, R3, R20, !P5 ;  /* 0x000000140300720b */ /* 0x000fe40006f24000 */
[----:B------:R-:W-:-:S02]  /*3a20*/  I2FP.F32.S32 R22, UR34 ;  /* 0x0000002200167c45 */ /* 0x000fc40008201400 */
[----:B------:R-:W-:Y:S02]  /*3a30*/  SEL R20, R17, 0x4, P5 ;  /* 0x0000000411147807 */ /* 0x000fe40002800000 */
[----:B------:R-:W-:Y:S02]  /*3a40*/  SEL R13, RZ, 0x1, !P1 ;  /* 0x00000001ff0d7807 */ /* 0x000fe40004800000 */
[----:B------:R-:W-:Y:S02]  /*3a50*/  FSETP.GT.AND P0, PT, R3, R22, PT ;  /* 0x000000160300720b */ /* 0x000fe40003f04000 */
[----:B------:R-:W-:Y:S01]  /*3a60*/  I2FP.F32.S32 R22, UR32 ;  /* 0x0000002000167c45 */ /* 0x000fe20008201400 */
[----:B------:R-:W-:Y:S01]  /*3a70*/  @P2 IMAD.IADD R18, R13, 0x1, R20 ;  /* 0x000000010d122824 */ /* 0x000fe200078e0214 */
[----:B------:R-:W-:Y:S02]  /*3a80*/  I2FP.F32.S32 R14, UR29 ;  /* 0x0000001d000e7c45 */ /* 0x000fe40008201400 */
[----:B------:R-:W-:Y:S01]  /*3a90*/  I2FP.F32.S32 R24, UR33 ;  /* 0x0000002100187c45 */ /* 0x000fe20008201400 */
[----:B------:R-:W-:Y:S01]  /*3aa0*/  @P3 VIADD R16, R18, 0x8 ;  /* 0x0000000812103836 */ /* 0x000fe20000000000 */
[----:B------:R-:W-:-:S02]  /*3ab0*/  FSETP.GT.AND P1, PT, R3, R22, PT ;  /* 0x000000160300720b */ /* 0x000fc40003f24000 */
[----:B------:R-:W-:Y:S02]  /*3ac0*/  I2FP.F32.S32 R18, UR28 ;  /* 0x0000001c00127c45 */ /* 0x000fe40008201400 */
[C---:B------:R-:W-:Y:S01]  /*3ad0*/  FSETP.GT.AND P3, PT, R3.reuse, R14, PT ;  /* 0x0000000e0300720b */ /* 0x040fe20003f64000 */
[----:B------:R-:W-:Y:S01]  /*3ae0*/  @P0 VIADD R11, R16, 0x10 ;  /* 0x00000010100b0836 */ /* 0x000fe20000000000 */
[----:B------:R-:W-:Y:S02]  /*3af0*/  I2FP.F32.S32 R22, UR30 ;  /* 0x0000001e00167c45 */ /* 0x000fe40008201400 */
[----:B------:R-:W-:Y:S02]  /*3b00*/  I2FP.F32.S32 R14, UR24 ;  /* 0x00000018000e7c45 */ /* 0x000fe40008201400 */
[C---:B------:R-:W-:Y:S02]  /*3b10*/  FSETP.GT.AND P5, PT, R3.reuse, R24, PT ;  /* 0x000000180300720b */ /* 0x040fe40003fa4000 */
[----:B------:R-:W-:-:S02]  /*3b20*/  FSETP.GT.AND P4, PT, R3, R18, PT ;  /* 0x000000120300720b */ /* 0x000fc40003f84000 */
[----:B------:R-:W-:Y:S02]  /*3b30*/  SEL R13, R2, 0x2, P1 ;  /* 0x00000002020d7807 */ /* 0x000fe40000800000 */
[----:B------:R-:W-:Y:S02]  /*3b40*/  I2FP.F32.S32 R12, UR27 ;  /* 0x0000001b000c7c45 */ /* 0x000fe40008201400 */
[----:B------:R-:W-:Y:S02]  /*3b50*/  I2FP.F32.S32 R16, UR23 ;  /* 0x0000001700107c45 */ /* 0x000fe40008201400 */
[C---:B------:R-:W-:Y:S02]  /*3b60*/  FSETP.GT.AND P6, PT, R3.reuse, R22, PT ;  /* 0x000000160300720b */ /* 0x040fe40003fc4000 */
[----:B------:R-:W-:Y:S02]  /*3b70*/  FSETP.GT.AND P0, PT, R3, R14, PT ;  /* 0x0000000e0300720b */ /* 0x000fe40003f04000 */
[----:B------:R-:W-:-:S02]  /*3b80*/  I2FP.F32.S32 R14, UR22 ;  /* 0x00000016000e7c45 */ /* 0x000fc40008201400 */
[----:B------:R-:W-:Y:S02]  /*3b90*/  SEL R13, R13, RZ, P5 ;  /* 0x000000ff0d0d7207 */ /* 0x000fe40002800000 */
[C---:B------:R-:W-:Y:S02]  /*3ba0*/  SEL R17, R2.reuse, 0x2, P4 ;  /* 0x0000000202117807 */ /* 0x040fe40002000000 */
[C---:B------:R-:W-:Y:S02]  /*3bb0*/  FSETP.GT.AND P1, PT, R3.reuse, R16, PT ;  /* 0x000000100300720b */ /* 0x040fe40003f24000 */
[----:B------:R-:W-:Y:S02]  /*3bc0*/  FSETP.GT.AND P5, PT, R3, R12, !P5 ;  /* 0x0000000c0300720b */ /* 0x000fe40006fa4000 */
[----:B------:R-:W-:Y:S02]  /*3bd0*/  I2FP.F32.S32 R18, UR21 ;  /* 0x0000001500127c45 */ /* 0x000fe40008201400 */
[----:B------:R-:W-:-:S02]  /*3be0*/  SEL R15, R2, 0x2, P6 ;  /* 0x00000002020f7807 */ /* 0x000fc40003000000 */
[----:B------:R-:W-:Y:S02]  /*3bf0*/  I2FP.F32.S32 R16, UR19 ;  /* 0x0000001300107c45 */ /* 0x000fe40008201400 */
[----:B------:R-:W-:Y:S02]  /*3c00*/  FSETP.GT.AND P6, PT, R3, R14, PT ;  /* 0x0000000e0300720b */ /* 0x000fe40003fc4000 */
[----:B------:R-:W-:Y:S02]  /*3c10*/  I2FP.F32.S32 R14, UR20 ;  /* 0x00000014000e7c45 */ /* 0x000fe40008201400 */
[----:B------:R-:W-:Y:S02]  /*3c20*/  SEL R17, R17, RZ, P3 ;  /* 0x000000ff11117207 */ /* 0x000fe40001800000 */
[----:B------:R-:W-:Y:S02]  /*3c30*/  SEL R12, RZ, 0x1, !P5 ;  /* 0x00000001ff0c7807 */ /* 0x000fe40006800000 */
[----:B------:R-:W-:-:S02]  /*3c40*/  FSETP.GT.AND P3, PT, R3, R18, !P3 ;  /* 0x000000120300720b */ /* 0x000fc40005f64000 */
[----:B------:R-:W-:Y:S01]  /*3c50*/  FSETP.GT.AND P5, PT, R3, R16, PT ;  /* 0x000000100300720b */ /* 0x000fe20003fa4000 */
[----:B------:R-:W-:Y:S01]  /*3c60*/  IMAD.IADD R13, R13, 0x1, R12 ;  /* 0x000000010d0d7824 */ /* 0x000fe200078e020c */
[----:B------:R-:W-:Y:S02]  /*3c70*/  I2FP.F32.S32 R16, UR18 ;  /* 0x0000001200107c45 */ /* 0x000fe40008201400 */
[----:B------:R-:W-:Y:S02]  /*3c80*/  I2FP.F32.S32 R20, UR75 ;  /* 0x0000004b00147c45 */ /* 0x000fe40008201400 */
[----:B------:R-:W-:Y:S02]  /*3c90*/  FSETP.GT.AND P4, PT, R3, R14, PT ;  /* 0x0000000e0300720b */ /* 0x000fe40003f84000 */
[----:B------:R-:W-:Y:S02]  /*3ca0*/  SEL R19, R4, 0x6, P1 ;  /* 0x0000000604137807 */ /* 0x000fe40000800000 */
[----:B------:R-:W-:-:S02]  /*3cb0*/  I2FP.F32.S32 R14, UR74 ;  /* 0x0000004a000e7c45 */ /* 0x000fc40008201400 */
[----:B------:R-:W-:Y:S02]  /*3cc0*/  SEL R18, RZ, 0x1, !P3 ;  /* 0x00000001ff127807 */ /* 0x000fe40005800000 */
[C---:B------:R-:W-:Y:S02]  /*3cd0*/  FSETP.GT.AND P1, PT, R3.reuse, R20, PT ;  /* 0x000000140300720b */ /* 0x040fe40003f24000 */
[----:B------:R-:W-:Y:S02]  /*3ce0*/  FSETP.GT.AND P3, PT, R3, R16, !P0 ;  /* 0x000000100300720b */ /* 0x000fe40004764000 */
[----:B------:R-:W-:Y:S02]  /*3cf0*/  I2FP.F32.S32 R24, UR31 ;  /* 0x0000001f00187c45 */ /* 0x000fe40008201400 */
[----:B------:R-:W-:Y:S02]  /*3d00*/  SEL R20, R19, 0x4, P0 ;  /* 0x0000000413147807 */ /* 0x000fe40000000000 */
[----:B------:R-:W-:-:S02]  /*3d10*/  I2FP.F32.S32 R16, UR12 ;  /* 0x0000000c00107c45 */ /* 0x000fc40008201400 */
[----:B------:R-:W-:Y:S01]  /*3d20*/  FSETP.GT.AND P0, PT, R3, R14, PT ;  /* 0x0000000e0300720b */ /* 0x000fe20003f04000 */
[----:B------:R-:W-:Y:S01]  /*3d30*/  IMAD.IADD R14, R17, 0x1, R18 ;  /* 0x00000001110e7824 */ /* 0x000fe200078e0212 */
[----:B------:R-:W-:Y:S02]  /*3d40*/  SEL R17, RZ, 0x1, !P3 ;  /* 0x00000001ff117807 */ /* 0x000fe40005800000 */
[C---:B------:R-:W-:Y:S02]  /*3d50*/  FSETP.GT.AND P2, PT, R3.reuse, R24, PT ;  /* 0x000000180300720b */ /* 0x040fe40003f44000 */
[----:B------:R-:W-:Y:S01]  /*3d60*/  FSETP.GT.AND P3, PT, R3, R16, PT ;  /* 0x000000100300720b */ /* 0x000fe20003f64000 */
[----:B------:R-:W-:Y:S01]  /*3d70*/  @P6 IMAD.IADD R14, R17, 0x1, R20 ;  /* 0x00000001110e6824 */ /* 0x000fe200078e0214 */
[----:B------:R-:W-:Y:S02]  /*3d80*/  I2FP.F32.S32 R16, UR17 ;  /* 0x0000001100107c45 */ /* 0x000fe40008201400 */
[----:B------:R-:W-:-:S02]  /*3d90*/  SEL R15, R15, RZ, P2 ;  /* 0x000000ff0f0f7207 */ /* 0x000fc40001000000 */
[----:B------:R-:W-:Y:S02]  /*3da0*/  FSETP.GT.AND P2, PT, R3, R16, !P2 ;  /* 0x000000100300720b */ /* 0x000fe40005744000 */
[----:B------:R-:W-:Y:S02]  /*3db0*/  SEL R17, R4, 0x6, P5 ;  /* 0x0000000604117807 */ /* 0x000fe40002800000 */
[----:B------:R-:W-:Y:S02]  /*3dc0*/  I2FP.F32.S32 R16, UR25 ;  /* 0x0000001900107c45 */ /* 0x000fe40008201400 */
[----:B------:R-:W-:Y:S02]  /*3dd0*/  SEL R17, R17, 0x4, P4 ;  /* 0x0000000411117807 */ /* 0x000fe40002000000 */
[----:B------:R-:W-:Y:S02]  /*3de0*/  FSETP.GT.AND P4, PT, R3, R16, !P4 ;  /* 0x000000100300720b */ /* 0x000fe40006784000 */
[----:B------:R-:W-:Y:S01]  /*3df0*/  I2FP.F32.S32 R16, UR4 ;  /* 0x0000000400107c45 */ /* 0x000fe20008201400 */
[----:B------:R-:W1:Y:S01]  /*3e00*/  LDCU UR4, c[0x0][0x38c] ;  /* 0x00007180ff0477ac */ /* 0x000e620008000800 */
[----:B------:R-:W-:-:S02]  /*3e10*/  I2FP.F32.S32 R18, UR5 ;  /* 0x0000000500127c45 */ /* 0x000fc40008201400 */
[----:B------:R-:W-:Y:S02]  /*3e20*/  SEL R12, RZ, 0x1, !P4 ;  /* 0x00000001ff0c7807 */ /* 0x000fe40006000000 */
[C---:B------:R-:W-:Y:S02]  /*3e30*/  FSETP.GT.AND P4, PT, R3.reuse, R16, PT ;  /* 0x000000100300720b */ /* 0x040fe40003f84000 */
[C---:B------:R-:W-:Y:S01]  /*3e40*/  FSETP.GT.AND P6, PT, R3.reuse, R18, PT ;  /* 0x000000120300720b */ /* 0x040fe20003fc4000 */
[----:B------:R-:W-:Y:S01]  /*3e50*/  @P1 IMAD.IADD R13, R12, 0x1, R17 ;  /* 0x000000010c0d1824 */ /* 0x000fe200078e0211 */
[----:B------:R-:W-:Y:S02]  /*3e60*/  I2FP.F32.S32 R16, UR10 ;  /* 0x0000000a00107c45 */ /* 0x000fe40008201400 */
[----:B------:R-:W-:Y:S02]  /*3e70*/  SEL R12, R4, 0x6, P3 ;  /* 0x00000006040c7807 */ /* 0x000fe40001800000 */
[----:B------:R-:W-:-:S02]  /*3e80*/  FSETP.GT.AND P3, PT, R3, R16, !P0 ;  /* 0x000000100300720b */ /* 0x000fc40004764000 */
[----:B------:R-:W-:Y:S02]  /*3e90*/  SEL R18, RZ, 0x1, !P2 ;  /* 0x00000001ff127807 */ /* 0x000fe40005000000 */
[----:B------:R-:W-:Y:S01]  /*3ea0*/  I2FP.F32.S32 R16, UR14 ;  /* 0x0000000e00107c45 */ /* 0x000fe20008201400 */
[----:B-1----:R-:W-:Y:S01]  /*3eb0*/  UIADD3 UR5, UPT, UPT, UR4, 0x1, URZ ;  /* 0x0000000104057890 */ /* 0x002fe2000fffe0ff */
[----:B------:R-:W-:Y:S01]  /*3ec0*/  SEL R17, R12, 0x4, P0 ;  /* 0x000000040c117807 */ /* 0x000fe20000000000 */
[----:B------:R-:W-:Y:S01]  /*3ed0*/  IMAD.IADD R15, R15, 0x1, R18 ;  /* 0x000000010f0f7824 */ /* 0x000fe200078e0212 */
[----:B------:R-:W-:Y:S02]  /*3ee0*/  I2FP.F32.S32 R20, UR9 ;  /* 0x0000000900147c45 */ /* 0x000fe40008201400 */
[----:B------:R-:W-:Y:S01]  /*3ef0*/  I2FP.F32.S32 R22, UR8 ;  /* 0x0000000800167c45 */ /* 0x000fe20008201400 */
[----:B------:R-:W-:Y:S01]  /*3f00*/  UIADD3 UR8, UPT, UPT, UR4, 0x13, URZ ;  /* 0x0000001304087890 */ /* 0x000fe2000fffe0ff */
[----:B------:R-:W-:-:S02]  /*3f10*/  SEL R12, RZ, 0x1, !P3 ;  /* 0x00000001ff0c7807 */ /* 0x000fc40005800000 */
[C---:B------:R-:W-:Y:S02]  /*3f20*/  FSETP.GT.AND P3, PT, R3.reuse, R16, PT ;  /* 0x000000100300720b */ /* 0x040fe40003f64000 */
[----:B------:R-:W-:Y:S01]  /*3f30*/  I2FP.F32.S32 R16, UR15 ;  /* 0x0000000f00107c45 */ /* 0x000fe20008201400 */
[----:B------:R-:W-:Y:S01]  /*3f40*/  @P6 IMAD.IADD R15, R12, 0x1, R17 ;  /* 0x000000010c0f6824 */ /* 0x000fe200078e0211 */
[C---:B------:R-:W-:Y:S02]  /*3f50*/  FSETP.GT.AND P2, PT, R3.reuse, R20, PT ;  /* 0x000000140300720b */ /* 0x040fe40003f44000 */
[C---:B------:R-:W-:Y:S02]  /*3f60*/  FSETP.GT.AND P5, PT, R3.reuse, R22, PT ;  /* 0x000000160300720b */ /* 0x040fe40003fa4000 */
[----:B------:R-:W-:Y:S02]  /*3f70*/  I2FP.F32.S32 R18, UR16 ;  /* 0x0000001000127c45 */ /* 0x000fe40008201400 */
[----:B------:R-:W-:Y:S01]  /*3f80*/  I2FP.F32.S32 R20, UR6 ;  /* 0x0000000600147c45 */ /* 0x000fe20008201400 */
[----:B------:R-:W-:Y:S01]  /*3f90*/  UIADD3 UR6, UPT, UPT, UR4, 0x2, URZ ;  /* 0x0000000204067890 */ /* 0x000fe2000fffe0ff */
[----:B------:R-:W-:Y:S01]  /*3fa0*/  I2FP.F32.S32 R12, UR7 ;  /* 0x00000007000c7c45 */ /* 0x000fe20008201400 */
[----:B------:R-:W-:Y:S01]  /*3fb0*/  UIADD3 UR7, UPT, UPT, UR4, 0x11, URZ ;  /* 0x0000001104077890 */ /* 0x000fe2000fffe0ff */
[----:B------:R-:W-:-:S02]  /*3fc0*/  FSETP.GT.AND P6, PT, R3, R16, PT ;  /* 0x000000100300720b */ /* 0x000fc40003fc4000 */
[C---:B------:R-:W-:Y:S02]  /*3fd0*/  FSETP.GT.AND P0, PT, R3.reuse, R18, PT ;  /* 0x000000120300720b */ /* 0x040fe40003f04000 */
[----:B------:R-:W-:Y:S02]  /*3fe0*/  SEL R16, R2, 0x2, P5 ;  /* 0x0000000202107807 */ /* 0x000fe40002800000 */
[C---:B------:R-:W-:Y:S02]  /*3ff0*/  FSETP.GT.AND P1, PT, R3.reuse, R20, PT ;  /* 0x000000140300720b */ /* 0x040fe40003f24000 */
[----:B------:R-:W-:Y:S02]  /*4000*/  I2FP.F32.S32 R18, UR26 ;  /* 0x0000001a00127c45 */ /* 0x000fe40008201400 */
[----:B------:R-:W-:Y:S02]  /*4010*/  FSETP.GT.AND P5, PT, R3, R12, !P2 ;  /* 0x0000000c0300720b */ /* 0x000fe400057a4000 */
[----:B------:R-:W-:Y:S01]  /*4020*/  I2FP.F32.S32 R12, UR5 ;  /* 0x00000005000c7c45 */ /* 0x000fe20008201400 */
[----:B------:R-:W-:Y:S01]  /*4030*/  UIADD3 UR5, UPT, UPT, UR4, 0x9, URZ ;  /* 0x0000000904057890 */ /* 0x000fe2000fffe0ff */
[----:B------:R-:W-:Y:S01]  /*4040*/  SEL R16, R16, RZ, P2 ;  /* 0x000000ff10107207 */ /* 0x000fe20001000000 */
[----:B------:R-:W-:Y:S01]  /*4050*/  @P6 VIADD R13, R15, 0x8 ;  /* 0x000000080f0d6836 */ /* 0x000fe20000000000 */
[----:B------:R-:W-:-:S02]  /*4060*/  FSETP.GT.AND P2, PT, R3, R18, PT ;  /* 0x000000120300720b */ /* 0x000fc40003f44000 */
[----:B------:R-:W-:Y:S02]  /*4070*/  SEL R19, R4, 0x6, P1 ;  /* 0x0000000604137807 */ /* 0x000fe40000800000 */
[----:B------:R-:W-:Y:S02]  /*4080*/  SEL R17, RZ, 0x1, !P5 ;  /* 0x00000001ff117807 */ /* 0x000fe40006800000 */
[----:B------:R-:W-:Y:S02]  /*4090*/  I2FP.F32.S32 R18, UR13 ;  /* 0x0000000d00127c45 */ /* 0x000fe40008201400 */
[----:B------:R-:W-:Y:S02]  /*40a0*/  FSETP.GT.AND P5, PT, R3, R12, PT ;  /* 0x0000000c0300720b */ /* 0x000fe40003fa4000 */
[----:B------:R-:W-:Y:S01]  /*40b0*/  I2FP.F32.S32 R12, UR6 ;  /* 0x00000006000c7c45 */ /* 0x000fe20008201400 */
[----:B------:R-:W-:Y:S01]  /*40c0*/  UIADD3 UR6, UPT, UPT, UR4, 0xa, URZ ;  /* 0x0000000a04067890 */ /* 0x000fe2000fffe0ff */
[----:B------:R-:W-:-:S02]  /*40d0*/  SEL R20, R19, 0x4, P4 ;  /* 0x0000000413147807 */ /* 0x000fc40002000000 */
[C---:B------:R-:W-:Y:S02]  /*40e0*/  FSETP.GT.AND P4, PT, R3.reuse, R18, !P4 ;  /* 0x000000120300720b */ /* 0x040fe40006784000 */
[C---:B------:R-:W-:Y:S01]  /*40f0*/  FSETP.GT.AND P1, PT, R3.reuse, R12, PT ;  /* 0x0000000c0300720b */ /* 0x040fe20003f24000 */
[----:B------:R-:W-:Y:S01]  /*4100*/  IMAD.IADD R12, R16, 0x1, R17 ;  /* 0x00000001100c7824 */ /* 0x000fe200078e0211 */
[----:B------:R-:W-:Y:S01]  /*4110*/  I2FP.F32.S32 R16, UR5 ;  /* 0x0000000500107c45 */ /* 0x000fe20008201400 */
[----:B------:R-:W-:Y:S01]  /*4120*/  UIADD3 UR5, UPT, UPT, UR4, 0x12, URZ ;  /* 0x0000001204057890 */ /* 0x000fe2000fffe0ff */
[----:B------:R-:W-:Y:S02]  /*4130*/  SEL R17, RZ, 0x1, !P4 ;  /* 0x00000001ff117807 */ /* 0x000fe40006000000 */
[----:B------:R-:W-:Y:S01]  /*4140*/  I2FP.F32.S32 R18, UR6 ;  /* 0x0000000600127c45 */ /* 0x000fe20008201400 */
[----:B------:R-:W-:Y:S01]  /*4150*/  UIADD3 UR6, UPT, UPT, UR4, 0x19, URZ ;  /* 0x0000001904067890 */ /* 0x000fe2000fffe0ff */
[----:B------:R-:W-:Y:S01]  /*4160*/  FSETP.GT.AND P4, PT, R3, R16, PT ;  /* 0x000000100300720b */ /* 0x000fe20003f84000 */
[----:B------:R-:W-:Y:S01]  /*4170*/  @P3 IMAD.IADD R12, R17, 0x1, R20 ;  /* 0x00000001110c3824 */ /* 0x000fe200078e0214 */
[C---:B------:R-:W-:Y:S01]  /*4180*/  FSETP.GT.AND P3, PT, R3.reuse, R18, PT ;  /* 0x000000120300720b */ /* 0x040fe20003f64000 */
[----:B------:R-:W-:Y:S01]  /*4190*/  @P0 VIADD R12, R14, 0x8 ;  /* 0x000000080e0c0836 */ /* 0x000fe20000000000 */
[----:B------:R-:W-:Y:S01]  /*41a0*/  I2FP.F32.S32 R18, UR5 ;  /* 0x0000000500127c45 */ /* 0x000fe20008201400 */
[----:B------:R-:W-:Y:S01]  /*41b0*/  UIADD3 UR5, UPT, UPT, UR4, 0x5, URZ ;  /* 0x0000000504057890 */ /* 0x000fe2000fffe0ff */
[----:B------:R-:W-:Y:S01]  /*41c0*/  I2FP.F32.S32 R16, UR7 ;  /* 0x0000000700107c45 */ /* 0x000fe20008201400 */
[----:B------:R-:W-:Y:S01]  /*41d0*/  UIADD3 UR7, UPT, UPT, UR4, 0x8, URZ ;  /* 0x0000000804077890 */ /* 0x000fe2000fffe0ff */
[C---:B------:R-:W-:Y:S01]  /*41e0*/  FSETP.GT.AND P6, PT, R3.reuse, R18, PT ;  /* 0x000000120300720b */ /* 0x040fe20003fc4000 */
[----:B------:R-:W-:Y:S01]  /*41f0*/  @P2 VIADD R13, R12, 0x10 ;  /* 0x000000100c0d2836 */ /* 0x000fe20000000000 */
[----:B------:R-:W-:Y:S01]  /*4200*/  I2FP.F32.S32 R18, UR6 ;  /* 0x0000000600127c45 */ /* 0x000fe20008201400 */
[----:B------:R-:W-:Y:S01]  /*4210*/  UIADD3 UR6, UPT, UPT, UR4, 0x1a, URZ ;  /* 0x0000001a04067890 */ /* 0x000fe2000fffe0ff */
[----:B------:R-:W-:-:S02]  /*4220*/  FSETP.GT.AND P0, PT, R3, R16, PT ;  /* 0x000000100300720b */ /* 0x000fc40003f04000 */
[----:B------:R-:W-:Y:S02]  /*4230*/  SEL R14, R2, 0x2, P1 ;  /* 0x00000002020e7807 */ /* 0x000fe40000800000 */
[----:B------:R-:W-:Y:S02]  /*4240*/  I2FP.F32.S32 R16, UR4 ;  /* 0x0000000400107c45 */ /* 0x000fe40008201400 */
[C---:B------:R-:W-:Y:S02]  /*4250*/  FSETP.GT.AND P1, PT, R3.reuse, R18, PT ;  /* 0x000000120300720b */ /* 0x040fe40003f24000 */
[----:B------:R-:W-:Y:S02]  /*4260*/  SEL R14, R14, RZ, P5 ;  /* 0x000000ff0e0e7207 */ /* 0x000fe40002800000 */
[----:B------:R-:W-:Y:S01]  /*4270*/  I2FP.F32.S32 R18, UR6 ;  /* 0x0000000600127c45 */ /* 0x000fe20008201400 */
[----:B------:R-:W-:Y:S01]  /*4280*/  UIADD3 UR6, UPT, UPT, UR4, 0x6, URZ ;  /* 0x0000000604067890 */ /* 0x000fe2000fffe0ff */
[----:B------:R-:W-:-:S02]  /*4290*/  FSETP.GT.AND P5, PT, R3, R16, !P5 ;  /* 0x000000100300720b */ /* 0x000fc40006fa4000 */
[----:B------:R-:W-:Y:S01]  /*42a0*/  I2FP.F32.S32 R16, UR7 ;  /* 0x0000000700107c45 */ /* 0x000fe20008201400 */
[----:B------:R-:W-:Y:S01]  /*42b0*/  UIADD3 UR7, UPT, UPT, UR4, 0x3, URZ ;  /* 0x0000000304077890 */ /* 0x000fe2000fffe0ff */
[----:B------:R-:W-:Y:S02]  /*42c0*/  SEL R19, RZ, 0x1, !P5 ;  /* 0x00000001ff137807 */ /* 0x000fe40006800000 */
[----:B------:R-:W-:Y:S02]  /*42d0*/  SEL R15, R2, 0x2, P3 ;  /* 0x00000002020f7807 */ /* 0x000fe40001800000 */
[C---:B------:R-:W-:Y:S01]  /*42e0*/  FSETP.GT.AND P5, PT, R3.reuse, R18, PT ;  /* 0x000000120300720b */ /* 0x040fe20003fa4000 */
[----:B------:R-:W-:Y:S01]  /*42f0*/  IMAD.IADD R14, R14, 0x1, R19 ;  /* 0x000000010e0e7824 */ /* 0x000fe200078e0213 */
[----:B------:R-:W-:Y:S02]  /*4300*/  FSETP.GT.AND P3, PT, R3, R16, !P4 ;  /* 0x000000100300720b */ /* 0x000fe40006764000 */
[----:B------:R-:W-:Y:S01]  /*4310*/  I2FP.F32.S32 R16, UR5 ;  /* 0x0000000500107c45 */ /* 0x000fe20008201400 */
[----:B------:R-:W-:Y:S01]  /*4320*/  UIADD3 UR5, UPT, UPT, UR4, 0x4, URZ ;  /* 0x0000000404057890 */ /* 0x000fe2000fffe0ff */
[----:B------:R-:W-:Y:S01]  /*4330*/  I2FP.F32.S32 R18, UR6 ;  /* 0x0000000600127c45 */ /* 0x000fe20008201400 */
[----:B------:R-:W-:Y:S01]  /*4340*/  UIADD3 UR6, UPT, UPT, UR4, 0x10, URZ ;  /* 0x0000001004067890 */ /* 0x000fe2000fffe0ff */
[----:B------:R-:W-:-:S02]  /*4350*/  SEL R15, R15, RZ, P4 ;  /* 0x000000ff0f0f7207 */ /* 0x000fc40002000000 */
[C---:B------:R-:W-:Y:S02]  /*4360*/  FSETP.GT.AND P4, PT, R3.reuse, R16, PT ;  /* 0x000000100300720b */ /* 0x040fe40003f84000 */
[----:B------:R-:W-:Y:S02]  /*4370*/  SEL R16, RZ, 0x1, !P3 ;  /* 0x00000001ff107807 */ /* 0x000fe40005800000 */
[----:B------:R-:W-:Y:S02]  /*4380*/  FSETP.GT.AND P3, PT, R3, R18, PT ;  /* 0x000000120300720b */ /* 0x000fe40003f64000 */
[----:B------:R-:W-:Y:S01]  /*4390*/  SEL R17, R2, 0x2, P6 ;  /* 0x0000000202117807 */ /* 0x000fe20003000000 */
[----:B------:R-:W-:Y:S01]  /*43a0*/  IMAD.IADD R15, R15, 0x1, R16 ;  /* 0x000000010f0f7824 */ /* 0x000fe200078e0210 */
        /* <DEDUP_REMOVED lines=9> */
[----:B------:R-:W-:Y:S01]  /*4440*/  I2FP.F32.S32 R22, UR5 ;  /* 0x0000000500167c45 */ /* 0x000fe20008201400 */
[----:B------:R-:W-:Y:S01]  /*4450*/  UIADD3 UR5, UPT, UPT, UR4, 0x15, URZ ;  /* 0x0000001504057890 */ /* 0x000fe2000fffe0ff */
[----:B------:R-:W-:Y:S02]  /*4460*/  SEL R18, RZ, 0x1, !P0 ;  /* 0x00000001ff127807 */ /* 0x000fe40004000000 */
[----:B------:R-:W-:-:S02]  /*4470*/  FSETP.GT.AND P0, PT, R3, R20, PT ;  /* 0x000000140300720b */ /* 0x000fc40003f04000 */
[C---:B------:R-:W-:Y:S01]  /*4480*/  SEL R20, R2.reuse, 0x2, P5 ;  /* 0x0000000202147807 */ /* 0x040fe20002800000 */
[----:B------:R-:W-:Y:S01]  /*4490*/  IMAD.IADD R17, R17, 0x1, R18 ;  /* 0x0000000111117824 */ /* 0x000fe200078e0212 */
[C---:B------:R-:W-:Y:S02]  /*44a0*/  FSETP.GT.AND P5, PT, R3.reuse, R22, PT ;  /* 0x000000160300720b */ /* 0x040fe40003fa4000 */
[----:B------:R-:W-:Y:S01]  /*44b0*/  I2FP.F32.S32 R22, UR6 ;  /* 0x0000000600167c45 */ /* 0x000fe20008201400 */
[----:B------:R-:W-:Y:S01]  /*44c0*/  UIADD3 UR6, UPT, UPT, UR4, 0x16, URZ ;  /* 0x0000001604067890 */ /* 0x000fe2000fffe0ff */
[----:B------:R-:W-:Y:S01]  /*44d0*/  I2FP.F32.S32 R24, UR7 ;  /* 0x0000000700187c45 */ /* 0x000fe20008201400 */
[----:B------:R-:W-:Y:S01]  /*44e0*/  UIADD3 UR7, UPT, UPT, UR4, 0x18, URZ ;  /* 0x0000001804077890 */ /* 0x000fe2000fffe0ff */
[----:B------:R-:W-:Y:S02]  /*44f0*/  SEL R21, R2, 0x2, P3 ;  /* 0x0000000202157807 */ /* 0x000fe40001800000 */
[----:B------:R-:W-:-:S02]  /*4500*/  FSETP.GT.AND P3, PT, R3, R22, PT ;  /* 0x000000160300720b */ /* 0x000fc40003f64000 */
[----:B------:R-:W-:Y:S02]  /*4510*/  SEL R23, R23, 0x5, !P6 ;  /* 0x0000000517177807 */ /* 0x000fe40007000000 */
[----:B------:R-:W-:Y:S01]  /*4520*/  I2FP.F32.S32 R22, UR5 ;  /* 0x0000000500167c45 */ /* 0x000fe20008201400 */
[----:B------:R-:W-:Y:S01]  /*4530*/  UIADD3 UR5, UPT, UPT, UR4, 0xc, URZ ;  /* 0x0000000c04057890 */ /* 0x000fe2000fffe0ff */
[----:B------:R-:W-:Y:S02]  /*4540*/  FSETP.GT.AND P6, PT, R3, R24, PT ;  /* 0x000000180300720b */ /* 0x000fe40003fc4000 */
[----:B------:R-:W-:Y:S02]  /*4550*/  SEL R21, R21, RZ, P4 ;  /* 0x000000ff15157207 */ /* 0x000fe40002000000 */
[----:B------:R-:W-:Y:S02]  /*4560*/  SEL R24, R23, 0x4, !P4 ;  /* 0x0000000417187807 */ /* 0x000fe40006000000 */
[----:B------:R-:W-:-:S02]  /*4570*/  FSETP.GT.AND P4, PT, R3, R22, PT ;  /* 0x000000160300720b */ /* 0x000fc40003f84000 */
[----:B------:R-:W-:Y:S01]  /*4580*/  I2FP.F32.S32 R22, UR6 ;  /* 0x0000000600167c45 */ /* 0x000fe20008201400 */
[----:B------:R-:W-:Y:S01]  /*4590*/  @P0 IMAD.IADD R14, R21, 0x1, R24 ;  /* 0x00000001150e0824 */ /* 0x000fe200078e0218 */
[----:B------:R-:W-:Y:S01]  /*45a0*/  SEL R21, R4, 0x6, P3 ;  /* 0x0000000604157807 */ /* 0x000fe20001800000 */
[----:B------:R-:W-:Y:S01]  /*45b0*/  UIADD3 UR6, UPT, UPT, UR4, 0x1d, URZ ;  /* 0x0000001d04067890 */ /* 0x000fe2000fffe0ff */
[----:B------:R-:W-:Y:S02]  /*45c0*/  FSETP.GT.AND P0, PT, R3, R22, PT ;  /* 0x000000160300720b */ /* 0x000fe40003f04000 */
[----:B------:R-:W-:Y:S01]  /*45d0*/  I2FP.F32.S32 R22, UR5 ;  /* 0x0000000500167c45 */ /* 0x000fe20008201400 */
[----:B------:R-:W1:Y:S01]  /*45e0*/  LDCU UR5, c[0x0][0x3b0] ;  /* 0x00007600ff0577ac */ /* 0x000e620008000800 */
[----:B------:R-:W-:Y:S02]  /*45f0*/  I2FP.F32.S32 R24, UR7 ;  /* 0x0000000700187c45 */ /* 0x000fe40008201400 */
[----:B------:R-:W-:Y:S01]  /*4600*/  SEL R21, R21, 0x4, P5 ;  /* 0x0000000415157807 */ /* 0x000fe20002800000 */
[----:B------:R-:W-:Y:S01]  /*4610*/  UIADD3 UR7, UPT, UPT, UR4, 0x1e, URZ ;  /* 0x0000001e04077890 */ /* 0x000fe2000fffe0ff */
[----:B------:R-:W-:-:S02]  /*4620*/  FSETP.GT.AND P5, PT, R3, R22, !P5 ;  /* 0x000000160300720b */ /* 0x000fc40006fa4000 */
[----:B------:R-:W-:Y:S02]  /*4630*/  SEL R19, R20, RZ, P1 ;  /* 0x000000ff14137207 */ /* 0x000fe40000800000 */
[C---:B------:R-:W-:Y:S02]  /*4640*/  FSETP.GT.AND P1, PT, R3.reuse, R24, !P1 ;  /* 0x000000180300720b */ /* 0x040fe40004f24000 */
[----:B------:R-:W-:Y:S01]  /*4650*/  I2FP.F32.S32 R24, UR6 ;  /* 0x0000000600187c45 */ /* 0x000fe20008201400 */
[----:B------:R-:W-:Y:S01]  /*4660*/  UIADD3 UR6, UPT, UPT, UR4, 0x14, URZ ;  /* 0x0000001404067890 */ /* 0x000fe2000fffe0ff */
[----:B------:R-:W-:Y:S02]  /*4670*/  SEL R16, RZ, 0x1, !P5 ;  /* 0x00000001ff107807 */ /* 0x000fe40006800000 */
[----:B------:R-:W-:Y:S01]  /*4680*/  I2FP.F32.S32 R26, UR8 ;  /* 0x00000008001a7c45 */ /* 0x000fe20008201400 */
[----:B------:R-:W-:Y:S01]  /*4690*/  UIADD3 UR8, UPT, UPT, UR4, 0x1b, URZ ;  /* 0x0000001b04087890 */ /* 0x000fe2000fffe0ff */
[----:B------:R-:W-:Y:S01]  /*46a0*/  SEL R20, RZ, 0x1, !P1 ;  /* 0x00000001ff147807 */ /* 0x000fe20004800000 */
[----:B------:R-:W-:Y:S01]  /*46b0*/  @P6 IMAD.IADD R15, R16, 0x1, R21 ;  /* 0x00000001100f6824 */ /* 0x000fe200078e0215 */
[----:B------:R-:W-:Y:S01]  /*46c0*/  I2FP.F32.S32 R22, UR7 ;  /* 0x0000000700167c45 */ /* 0x000fe20008201400 */
[----:B------:R-:W-:Y:S01]  /*46d0*/  UIADD3 UR7, UPT, UPT, UR4, 0x7, URZ ;  /* 0x0000000704077890 */ /* 0x000fe2000fffe0ff */
[----:B------:R-:W-:Y:S01]  /*46e0*/  FSETP.GT.AND P1, PT, R3, R26, PT ;  /* 0x0000001a0300720b */ /* 0x000fe20003f24000 */
[----:B------:R-:W-:Y:S01]  /*46f0*/  IMAD.IADD R20, R19, 0x1, R20 ;  /* 0x0000000113147824 */ /* 0x000fe200078e0214 */
[----:B------:R-:W-:Y:S01]  /*4700*/  I2FP.F32.S32 R16, UR6 ;  /* 0x0000000600107c45 */ /* 0x000fe20008201400 */
[----:B------:R-:W-:Y:S01]  /*4710*/  UIADD3 UR6, UPT, UPT, UR4, 0x1c, URZ ;  /* 0x0000001c04067890 */ /* 0x000fe2000fffe0ff */
[----:B------:R-:W-:-:S02]  /*4720*/  FSETP.GT.AND P5, PT, R3, R22, PT ;  /* 0x000000160300720b */ /* 0x000fc40003fa4000 */
[----:B------:R-:W-:Y:S02]  /*4730*/  SEL R21, R4, 0x6, P0 ;  /* 0x0000000604157807 */ /* 0x000fe40000000000 */
[----:B------:R-:W-:Y:S01]  /*4740*/  I2FP.F32.S32 R22, UR8 ;  /* 0x0000000800167c45 */ /* 0x000fe20008201400 */
[----:B------:R-:W-:Y:S01]  /*4750*/  UIADD3 UR8, UPT, UPT, UR4, 0x17, URZ ;  /* 0x0000001704087890 */ /* 0x000fe2000fffe0ff */
[----:B------:R-:W-:Y:S01]  /*4760*/  FSETP.GT.AND P0, PT, R3, R16, !P4 ;  /* 0x000000100300720b */ /* 0x000fe20006704000 */
[----:B------:R-:W-:Y:S01]  /*4770*/  UIADD3 UR4, UPT, UPT, UR4, 0xf, URZ ;  /* 0x0000000f04047890 */ /* 0x000fe2000fffe0ff */
[----:B------:R-:W-:Y:S01]  /*4780*/  I2FP.F32.S32 R18, UR7 ;  /* 0x0000000700127c45 */ /* 0x000fe20008201400 */
[----:B-1----:R-:W-:Y:S01]  /*4790*/  UIADD3 UR7, UPT, UPT, UR5, 0x9, URZ ;  /* 0x0000000905077890 */ /* 0x002fe2000fffe0ff */
[----:B------:R-:W-:Y:S02]  /*47a0*/  SEL R21, R21, 0x4, P4 ;  /* 0x0000000415157807 */ /* 0x000fe40002000000 */
[----:B------:R-:W-:-:S02]  /*47b0*/  SEL R16, RZ, 0x1, !P0 ;  /* 0x00000001ff107807 */ /* 0x000fc40004000000 */
[C---:B------:R-:W-:Y:S02]  /*47c0*/  FSETP.GT.AND P4, PT, R3.reuse, R18, PT ;  /* 0x000000120300720b */ /* 0x040fe40003f84000 */
[----:B------:R-:W-:Y:S01]  /*47d0*/  I2FP.F32.S32 R18, UR4 ;  /* 0x0000000400127c45 */ /* 0x000fe20008201400 */
[----:B------:R-:W-:Y:S01]  /*47e0*/  @P1 IMAD.IADD R17, R16, 0x1, R21 ;  /* 0x0000000110111824 */ /* 0x000fe200078e0215 */
[C---:B------:R-:W-:Y:S01]  /*47f0*/  FSETP.GT.AND P3, PT, R3.reuse, R24, PT ;  /* 0x000000180300720b */ /* 0x040fe20003f64000 */
[----:B------:R-:W-:Y:S01]  /*4800*/  UIADD3 UR4, UPT, UPT, UR5, 0x1, URZ ;  /* 0x0000000105047890 */ /* 0x000fe2000fffe0ff */
[C---:B------:R-:W-:Y:S02]  /*4810*/  FSETP.GT.AND P6, PT, R3.reuse, R22, PT ;  /* 0x000000160300720b */ /* 0x040fe40003fc4000 */
[----:B------:R-:W-:Y:S01]  /*4820*/  I2FP.F32.S32 R16, UR6 ;  /* 0x0000000600107c45 */ /* 0x000fe20008201400 */
[----:B------:R-:W-:Y:S01]  /*4830*/  UIADD3 UR6, UPT, UPT, UR5, 0x2, URZ ;  /* 0x0000000205067890 */ /* 0x000fe2000fffe0ff */
[----:B------:R-:W-:-:S02]  /*4840*/  FSETP.GT.AND P1, PT, R3, R18, PT ;  /* 0x000000120300720b */ /* 0x000fc40003f24000 */
[----:B------:R-:W-:Y:S01]  /*4850*/  I2FP.F32.S32 R22, UR8 ;  /* 0x0000000800167c45 */ /* 0x000fe20008201400 */
[----:B------:R-:W-:Y:S01]  /*4860*/  UIADD3 UR8, UPT, UPT, UR5, 0xa, URZ ;  /* 0x0000000a05087890 */ /* 0x000fe2000fffe0ff */
[----:B------:R-:W-:Y:S01]  /*4870*/  SEL R18, R4, 0x6, P5 ;  /* 0x0000000604127807 */ /* 0x000fe20002800000 */
[----:B------:R-:W-:Y:S01]  /*4880*/  @P4 VIADD R14, R15, 0x8 ;  /* 0x000000080f0e4836 */ /* 0x000fe20000000000 */
[C---:B------:R-:W-:Y:S02]  /*4890*/  FSETP.GT.AND P5, PT, R3.reuse, R16, !P3 ;  /* 0x000000100300720b */ /* 0x040fe40005fa4000 */
[----:B------:R-:W-:Y:S02]  /*48a0*/  FSETP.GT.AND P0, PT, R3, R22, PT ;  /* 0x000000160300720b */ /* 0x000fe40003f04000 */
[----:B------:R-:W-:Y:S02]  /*48b0*/  SEL R19, R18, 0x4, P3 ;  /* 0x0000000412137807 */ /* 0x000fe40001800000 */
[----:B------:R-:W-:-:S02]  /*48c0*/  SEL R16, RZ, 0x1, !P5 ;  /* 0x00000001ff107807 */ /* 0x000fc40006800000 */
[----:B------:R-:W-:Y:S01]  /*48d0*/  I2FP.F32.S32 R22, UR4 ;  /* 0x0000000400167c45 */ /* 0x000fe20008201400 */
[----:B------:R-:W-:Y:S01]  /*48e0*/  UIADD3 UR4, UPT, UPT, UR5, 0x11, URZ ;  /* 0x0000001105047890 */ /* 0x000fe2000fffe0ff */
[----:B------:R-:W-:Y:S01]  /*48f0*/  I2FP.F32.S32 R24, UR6 ;  /* 0x0000000600187c45 */ /* 0x000fe20008201400 */
[----:B------:R-:W-:Y:S01]  /*4900*/  @P6 IMAD.IADD R20, R16, 0x1, R19 ;  /* 0x0000000110146824 */ /* 0x000fe200078e0213 */
[----:B------:R-:W-:Y:S01]  /*4910*/  UIADD3 UR6, UPT, UPT, UR5, 0x12, URZ ;  /* 0x0000001205067890 */ /* 0x000fe2000fffe0ff */
[----:B------:R-:W-:Y:S01]  /*4920*/  I2FP.F32.S32 R18, UR7 ;  /* 0x0000000700127c45 */ /* 0x000fe20008201400 */
        /* <DEDUP_REMOVED lines=13> */
[C---:B------:R-:W-:Y:S02]  /*4a00*/  FSETP.GT.AND P1, PT, R3.reuse, R18, PT ;  /* 0x000000120300720b */ /* 0x040fe40003f24000 */
[----:B------:R-:W-:Y:S01]  /*4a10*/  I2FP.F32.S32 R16, UR4 ;  /* 0x0000000400107c45 */ /* 0x000fe20008201400 */
[----:B------:R-:W-:Y:S01]  /*4a20*/  UIADD3 UR4, UPT, UPT, UR5, 0x5, URZ ;  /* 0x0000000505047890 */ /* 0x000fe2000fffe0ff */
[----:B------:R-:W-:Y:S01]  /*4a30*/  I2FP.F32.S32 R18, UR6 ;  /* 0x0000000600127c45 */ /* 0x000fe20008201400 */
[----:B------:R-:W-:Y:S01]  /*4a40*/  UIADD3 UR6, UPT, UPT, UR5, 0x10, URZ ;  /* 0x0000001005067890 */ /* 0x000fe2000fffe0ff */
[----:B------:R-:W-:Y:S02]  /*4a50*/  SEL R17, R2, 0x2, P5 ;  /* 0x0000000202117807 */ /* 0x000fe40002800000 */
[----:B------:R-:W-:-:S02]  /*4a60*/  FSETP.GT.AND P5, PT, R3, R16, PT ;  /* 0x000000100300720b */ /* 0x000fc40003fa4000 */
[C---:B------:R-:W-:Y:S02]  /*4a70*/  SEL R16, R2.reuse, 0x2, P4 ;  /* 0x0000000202107807 */ /* 0x040fe40002000000 */
[----:B------:R-:W-:Y:S02]  /*4a80*/  FSETP.GT.AND P4, PT, R3, R18, PT ;  /* 0x000000120300720b */ /* 0x000fe40003f84000 */
[----:B------:R-:W-:Y:S02]  /*4a90*/  SEL R15, R2, 0x2, P1 ;  /* 0x00000002020f7807 */ /* 0x000fe40000800000 */
        /* <DEDUP_REMOVED lines=11> */
[----:B------:R-:W-:Y:S02]  /*4b50*/  SEL R19, R4, 0x6, P4 ;  /* 0x0000000604137807 */ /* 0x000fe40002000000 */
        /* <DEDUP_REMOVED lines=8> */
[----:B------:R-:W-:-:S02]  /*4be0*/  SEL R22, RZ, 0x1, !P0 ;  /* 0x00000001ff167807 */ /* 0x000fc40004000000 */
[----:B------:R-:W-:Y:S02]  /*4bf0*/  FSETP.GT.AND P0, PT, R3, R18, PT ;  /* 0x000000120300720b */ /* 0x000fe40003f04000 */
[----:B------:R-:W-:Y:S01]  /*4c00*/  SEL R19, RZ, 0x1, !P5 ;  /* 0x00000001ff137807 */ /* 0x000fe20006800000 */
[----:B------:R-:W-:Y:S01]  /*4c10*/  IMAD.IADD R15, R15, 0x1, R22 ;  /* 0x000000010f0f7824 */ /* 0x000fe200078e0216 */
[----:B------:R-:W-:Y:S02]  /*4c20*/  I2FP.F32.S32 R18, UR5 ;  /* 0x0000000500127c45 */ /* 0x000fe40008201400 */
[----:B------:R-:W-:Y:S01]  /*4c30*/  FSETP.GT.AND P5, PT, R3, R20, PT ;  /* 0x000000140300720b */ /* 0x000fe20003fa4000 */
[----:B------:R-:W-:Y:S01]  /*4c40*/  @P1 IMAD.IADD R15, R19, 0x1, R24 ;  /* 0x00000001130f1824 */ /* 0x000fe200078e0218 */
[----:B------:R-:W-:Y:S01]  /*4c50*/  I2FP.F32.S32 R20, UR4 ;  /* 0x0000000400147c45 */ /* 0x000fe20008201400 */
[----:B------:R-:W-:Y:S01]  /*4c60*/  UIADD3 UR4, UPT, UPT, UR5, 0x1a, URZ ;  /* 0x0000001a05047890 */ /* 0x000fe2000fffe0ff */
[----:B------:R-:W-:-:S02]  /*4c70*/  SEL R17, R17, RZ, P3 ;  /* 0x000000ff11117207 */ /* 0x000fc40001800000 */
[C---:B------:R-:W-:Y:S02]  /*4c80*/  FSETP.GT.AND P3, PT, R3.reuse, R18, !P3 ;  /* 0x000000120300720b */ /* 0x040fe40005f64000 */
[----:B------:R-:W-:Y:S02]  /*4c90*/  I2FP.F32.S32 R22, UR8 ;  /* 0x0000000800167c45 */ /* 0x000fe40008201400 */
        /* <DEDUP_REMOVED lines=9> */
[----:B------:R-:W-:Y:S01]  /*4d30*/  I2FP.F32.S32 R24, UR6 ;  /* 0x0000000600187c45 */ /* 0x000fe20008201400 */
[----:B------:R-:W-:Y:S01]  /*4d40*/  UIADD3 UR6, UPT, UPT, UR5, 0xc, URZ ;  /* 0x0000000c05067890 */ /* 0x000fe2000fffe0ff */
[----:B------:R-:W-:-:S02]  /*4d50*/  FSETP.GT.AND P1, PT, R3, R22, PT ;  /* 0x000000160300720b */ /* 0x000fc40003f24000 */
[----:B------:R-:W-:Y:S01]  /*4d60*/  I2FP.F32.S32 R18, UR4 ;  /* 0x0000000400127c45 */ /* 0x000fe20008201400 */
[----:B------:R-:W-:Y:S01]  /*4d70*/  UIADD3 UR4, UPT, UPT, UR5, 0x1d, URZ ;  /* 0x0000001d05047890 */ /* 0x000fe2000fffe0ff */
[----:B------:R-:W-:Y:S02]  /*4d80*/  SEL R22, R19, 0x4, P0 ;  /* 0x0000000413167807 */ /* 0x000fe40000000000 */
[----:B------:R-:W-:Y:S02]  /*4d90*/  SEL R19, RZ, 0x1, !P4 ;  /* 0x00000001ff137807 */ /* 0x000fe40006000000 */
[----:B------:R-:W-:Y:S02]  /*4da0*/  SEL R16, R16, RZ, P6 ;  /* 0x000000ff10107207 */ /* 0x000fe40003000000 */
[----:B------:R-:W-:Y:S01]  /*4db0*/  FSETP.GT.AND P6, PT, R3, R18, !P6 ;  /* 0x000000120300720b */ /* 0x000fe200077c4000 */
[----:B------:R-:W-:Y:S01]  /*4dc0*/  @P3 IMAD.IADD R17, R19, 0x1, R22 ;  /* 0x0000000113113824 */ /* 0x000fe200078e0216 */
[----:B------:R-:W-:Y:S01]  /*4dd0*/  I2FP.F32.S32 R18, UR6 ;  /* 0x0000000600127c45 */ /* 0x000fe20008201400 */
[----:B------:R-:W-:Y:S01]  /*4de0*/  UIADD3 UR6, UPT, UPT, UR5, 0x1b, URZ ;  /* 0x0000001b05067890 */ /* 0x000fe2000fffe0ff */
[----:B------:R-:W-:-:S02]  /*4df0*/  SEL R21, R4, 0x6, P1 ;  /* 0x0000000604157807 */ /* 0x000fc40000800000 */
[----:B------:R-:W-:Y:S02]  /*4e00*/  SEL R19, RZ, 0x1, !P6 ;  /* 0x00000001ff137807 */ /* 0x000fe40007000000 */
[----:B------:R-:W-:Y:S02]  /*4e10*/  ISETP.NE.AND P1, PT, R14, R5, PT ;  /* 0x000000050e00720c */ /* 0x000fe40003f25270 */
[C---:B------:R-:W-:Y:S01]  /*4e20*/  FSETP.GT.AND P0, PT, R3.reuse, R24, PT ;  /* 0x000000180300720b */ /* 0x040fe20003f04000 */
[----:B------:R-:W-:Y:S01]  /*4e30*/  IMAD.IADD R5, R16, 0x1, R19 ;  /* 0x0000000110057824 */ /* 0x000fe200078e0213 */
[----:B------:R-:W-:Y:S01]  /*4e40*/  FSETP.GT.AND P6, PT, R3, R18, !P5 ;  /* 0x000000120300720b */ /* 0x000fe20006fc4000 */
[----:B------:R-:W-:Y:S01]  /*4e50*/  VIADD R18, R14, 0x1 ;  /* 0x000000010e127836 */ /* 0x000fe20000000000 */
[----:B------:R-:W-:Y:S02]  /*4e60*/  SEL R21, R21, 0x4, P5 ;  /* 0x0000000415157807 */ /* 0x000fe40002800000 */
[----:B------:R-:W-:-:S02]  /*4e70*/  SEL R16, RZ, 0x1, !P6 ;  /* 0x00000001ff107807 */ /* 0x000fc40007000000 */
[----:B------:R-:W-:Y:S02]  /*4e80*/  ISETP.NE.AND P6, PT, R14, R6, PT ;  /* 0x000000060e00720c */ /* 0x000fe40003fc5270 */
[----:B------:R-:W-:Y:S01]  /*4e90*/  I2FP.F32.S32 R6, UR4 ;  /* 0x0000000400067c45 */ /* 0x000fe20008201400 */
[----:B------:R-:W-:Y:S01]  /*4ea0*/  UIADD3 UR4, UPT, UPT, UR5, 0x18, URZ ;  /* 0x0000001805047890 */ /* 0x000fe2000fffe0ff */
[C---:B------:R-:W-:Y:S01]  /*4eb0*/  FSETP.GT.AND P4, PT, R3.reuse, R20, PT ;  /* 0x000000140300720b */ /* 0x040fe20003f84000 */
[----:B------:R-:W-:Y:S01]  /*4ec0*/  @P1 IMAD.MOV R18, RZ, RZ, R14 ;  /* 0x000000ffff121224 */ /* 0x000fe200078e020e */
[----:B------:R-:W-:Y:S01]  /*4ed0*/  I2FP.F32.S32 R20, UR7 ;  /* 0x0000000700147c45 */ /* 0x000fe20008201400 */
[----:B------:R-:W-:Y:S01]  /*4ee0*/  @P0 IMAD.IADD R5, R16, 0x1, R21 ;  /* 0x0000000110050824 */ /* 0x000fe200078e0215 */
[----:B------:R-:W-:Y:S01]  /*4ef0*/  ISETP.NE.AND P1, PT, R14, R7, PT ;  /* 0x000000070e00720c */ /* 0x000fe20003f25270 */
[----:B------:R-:W-:Y:S01]  /*4f00*/  UIADD3 UR7, UPT, UPT, UR5, 0x1e, URZ ;  /* 0x0000001e05077890 */ /* 0x000fe2000fffe0ff */
[C---:B------:R-:W-:Y:S01]  /*4f10*/  FSETP.GT.AND P3, PT, R3.reuse, R20, PT ;  /* 0x000000140300720b */ /* 0x040fe20003f64000 */
[----:B------:R-:W-:Y:S01]  /*4f20*/  VIADD R19, R18, 0x1 ;  /* 0x0000000112137836 */ /* 0x000fe20000000000 */
[----:B------:R-:W-:Y:S01]  /*4f30*/  FSETP.GT.AND P0, PT, R3, R6, PT ;  /* 0x000000060300720b */ /* 0x000fe20003f04000 */
[----:B------:R-:W-:Y:S01]  /*4f40*/  @P6 IMAD.MOV R19, RZ, RZ, R18 ;  /* 0x000000ffff136224 */ /* 0x000fe200078e0212 */
[----:B------:R-:W-:-:S02]  /*4f50*/  SEL R2, R2, 0x2, P4 ;  /* 0x0000000202027807 */ /* 0x000fc40002000000 */
[----:B------:R-:W-:Y:S01]  /*4f60*/  I2FP.F32.S32 R6, UR4 ;  /* 0x0000000400067c45 */ /* 0x000fe20008201400 */
[----:B------:R-:W-:Y:S01]  /*4f70*/  UIADD3 UR4, UPT, UPT, UR5, 0x7, URZ ;  /* 0x0000000705047890 */ /* 0x000fe2000fffe0ff */
[----:B------:R-:W-:Y:S02]  /*4f80*/  SEL R2, R2, RZ, P3 ;  /* 0x000000ff02027207 */ /* 0x000fe40001800000 */
[----:B------:R-:W-:Y:S02]  /*4f90*/  FSETP.GT.AND P3, PT, R3, R6, !P3 ;  /* 0x000000060300720b */ /* 0x000fe40005f64000 */
[----:B------:R-:W-:Y:S02]  /*4fa0*/  ISETP.NE.AND P6, PT, R14, R8, PT ;  /* 0x000000080e00720c */ /* 0x000fe40003fc5270 */
[----:B------:R-:W-:Y:S01]  /*4fb0*/  I2FP.F32.S32 R20, UR7 ;  /* 0x0000000700147c45 */ /* 0x000fe20008201400 */
[----:B------:R-:W-:Y:S01]  /*4fc0*/  UIADD3 UR7, UPT, UPT, UR5, 0x17, URZ ;  /* 0x0000001705077890 */ /* 0x000fe2000fffe0ff */
[----:B------:R-:W-:Y:S01]  /*4fd0*/  I2FP.F32.S32 R16, UR6 ;  /* 0x0000000600107c45 */ /* 0x000fe20008201400 */
[----:B------:R-:W-:Y:S01]  /*4fe0*/  UIADD3 UR6, UPT, UPT, UR5, 0x1c, URZ ;  /* 0x0000001c05067890 */ /* 0x000fe2000fffe0ff */
[----:B------:R-:W-:-:S02]  /*4ff0*/  SEL R7, RZ, 0x1, !P3 ;  /* 0x00000001ff077807 */ /* 0x000fc40005800000 */
[----:B------:R-:W-:Y:S01]  /*5000*/  I2FP.F32.S32 R6, UR4 ;  /* 0x0000000400067c45 */ /* 0x000fe20008201400 */
[----:B------:R-:W-:Y:S01]  /*5010*/  UIADD3 UR4, UPT, UPT, UR5, 0xf, URZ ;  /* 0x0000000f05047890 */ /* 0x000fe2000fffe0ff */
[C---:B------:R-:W-:Y:S01]  /*5020*/  FSETP.GT.AND P5, PT, R3.reuse, R20, PT ;  /* 0x000000140300720b */ /* 0x040fe20003fa4000 */
[----:B------:R-:W-:Y:S01]  /*5030*/  IMAD.IADD R7, R2, 0x1, R7 ;  /* 0x0000000102077824 */ /* 0x000fe200078e0207 */
[----:B------:R-:W-:Y:S01]  /*5040*/  FSETP.GT.AND P4, PT, R3, R16, PT ;  /* 0x000000100300720b */ /* 0x000fe20003f84000 */
[----:B------:R-:W-:Y:S01]  /*5050*/  VIADD R16, R19, 0x1 ;  /* 0x0000000113107836 */ /* 0x000fe20000000000 */
[----:B------:R-:W-:Y:S01]  /*5060*/  ISETP.NE.AND P3, PT, R14, R9, PT ;  /* 0x000000090e00720c */ /* 0x000fe20003f65270 */
[----:B------:R-:W-:Y:S01]  /*5070*/  @P1 IMAD.MOV R16, RZ, RZ, R19 ;  /* 0x000000ffff101224 */ /* 0x000fe200078e0213 */
[----:B------:R-:W-:Y:S02]  /*5080*/  FSETP.GT.AND P1, PT, R3, R6, PT ;  /* 0x000000060300720b */ /* 0x000fe40003f24000 */
[----:B------:R-:W-:Y:S01]  /*5090*/  SEL R6, R4, 0x6, P5 ;  /* 0x0000000604067807 */ /* 0x000fe20002800000 */
[----:B------:R-:W-:Y:S01]  /*50a0*/  VIADD R18, R16, 0x1 ;  /* 0x0000000110127836 */ /* 0x000fe20000000000 */
[----:B------:R-:W-:Y:S01]  /*50b0*/  I2FP.F32.S32 R4, UR6 ;  /* 0x0000000600047c45 */ /* 0x000fe20008201400 */
[----:B------:R-:W-:Y:S01]  /*50c0*/  @P6 IMAD.MOV R18, RZ, RZ, R16 ;  /* 0x000000ffff126224 */ /* 0x000fe200078e0210 */
[----:B------:R-:W-:-:S02]  /*50d0*/  I2FP.F32.S32 R8, UR7 ;  /* 0x0000000700087c45 */ /* 0x000fc40008201400 */
[----:B------:R-:W-:Y:S01]  /*50e0*/  SEL R9, R6, 0x4, P0 ;  /* 0x0000000406097807 */ /* 0x000fe20000000000 */
[----:B------:R-:W-:Y:S01]  /*50f0*/  VIADD R6, R18, 0x1 ;  /* 0x0000000112067836 */ /* 0x000fe20000000000 */
[C---:B------:R-:W-:Y:S01]  /*5100*/  FSETP.GT.AND P0, PT, R3.reuse, R4, !P0 ;  /* 0x000000040300720b */ /* 0x040fe20004704000 */
[----:B------:R-:W-:Y:S01]  /*5110*/  @P3 IMAD.MOV R6, RZ, RZ, R18 ;  /* 0x000000ffff063224 */ /* 0x000fe200078e0212 */
[----:B------:R-:W-:Y:S01]  /*5120*/  FSETP.GT.AND P5, PT, R3, R8, PT ;  /* 0x000000080300720b */ /* 0x000fe20003fa4000 */
[----:B------:R-:W-:Y:S01]  /*5130*/  @P1 VIADD R17, R5, 0x8 ;  /* 0x0000000805111836 */ /* 0x000fe20000000000 */
[----:B------:R-:W-:Y:S02]  /*5140*/  I2FP.F32.S32 R4, UR4 ;  /* 0x0000000400047c45 */ /* 0x000fe40008201400 */
[----:B------:R-:W-:Y:S02]  /*5150*/  ISETP.NE.AND P6, PT, R14, R10, PT ;  /* 0x0000000a0e00720c */ /* 0x000fe40003fc5270 */
[----:B------:R-:W-:-:S02]  /*5160*/  SEL R2, RZ, 0x1, !P0 ;  /* 0x00000001ff027807 */ /* 0x000fc40004000000 */
[----:B------:R-:W-:Y:S01]  /*5170*/  FSETP.GT.AND P3, PT, R3, R4, PT ;  /* 0x000000040300720b */ /* 0x000fe20003f64000 */
[----:B------:R-:W-:Y:S01]  /*5180*/  VIADD R4, R6, 0x1 ;  /* 0x0000000106047836 */ /* 0x000fe20000000000 */
[----:B------:R-:W-:Y:S01]  /*5190*/  ISETP.NE.AND P0, PT, R14, R11, PT ;  /* 0x0000000b0e00720c */ /* 0x000fe20003f05270 */
[----:B------:R-:W-:Y:S01]  /*51a0*/  @P4 IMAD.IADD R7, R2, 0x1, R9 ;  /* 0x0000000102074824 */ /* 0x000fe200078e0209 */
[----:B------:R-:W-:Y:S01]  /*51b0*/  ISETP.NE.AND P1, PT, R14, R13, PT ;  /* 0x0000000d0e00720c */ /* 0x000fe20003f25270 */
[----:B------:R-:W1:Y:S02]  /*51c0*/  LDC.64 R2, c[0x0][0x3b8] ;  /* 0x0000ee00ff027b82 */ /* 0x000e640000000a00 */
[----:B------:R-:W-:Y:S02]  /*51d0*/  @P5 VIADD R15, R7, 0x8 ;  /* 0x00000008070f5836 */ /* 0x000fe40000000000 */
[----:B------:R-:W-:-:S04]  /*51e0*/  @P6 IMAD.MOV R4, RZ, RZ, R6 ;  /* 0x000000ffff046224 */ /* 0x000fc800078e0206 */
[----:B------:R-:W-:Y:S02]  /*51f0*/  @P3 VIADD R17, R15, 0x10 ;  /* 0x000000100f113836 */ /* 0x000fe40000000000 */
[----:B------:R-:W-:Y:S02]  /*5200*/  VIADD R5, R4, 0x1 ;  /* 0x0000000104057836 */ /* 0x000fe40000000000 */
[----:B------:R-:W-:Y:S01]  /*5210*/  @P0 IMAD.MOV R5, RZ, RZ, R4 ;  /* 0x000000ffff050224 */ /* 0x000fe200078e0204 */
[----:B------:R-:W-:-:S03]  /*5220*/  ISETP.NE.AND P0, PT, R14, R17, PT ;  /* 0x000000110e00720c */ /* 0x000fc60003f05270 */
[----:B------:R-:W-:Y:S02]  /*5230*/  VIADD R4, R5, 0x1 ;  /* 0x0000000105047836 */ /* 0x000fe40000000000 */
[----:B------:R-:W-:-:S04]  /*5240*/  @P1 IMAD.MOV R4, RZ, RZ, R5 ;  /* 0x000000ffff041224 */ /* 0x000fc800078e0205 */
[----:B------:R-:W-:Y:S02]  /*5250*/  VIADD R5, R4, 0x1 ;  /* 0x0000000104057836 */ /* 0x000fe40000000000 */
[----:B-1----:R-:W-:-:S04]  /*5260*/  IMAD.WIDE R2, R0, 0x4, R2 ;  /* 0x0000000400027825 */ /* 0x002fc800078e0202 */
[----:B------:R-:W-:-:S05]  /*5270*/  @P0 IMAD.MOV R5, RZ, RZ, R4 ;  /* 0x000000ffff050224 */ /* 0x000fca00078e0204 */
[----:B------:R-:W-:-:S05]  /*5280*/  I2FP.F32.U32 R5, R5 ;  /* 0x0000000500057245 */ /* 0x000fca0000201000 */
[----:B0-----:R-:W-:Y:S01]  /*5290*/  STG.E desc[UR76][R2.64], R5 ;  /* 0x0000000502007986 */ /* 0x001fe2000c10194c */
[----:B------:R-:W-:Y:S05]  /*52a0*/  EXIT ;  /* 0x000000000000794d */ /* 0x000fea0003800000 */
.L_x_0:
[----:B------:R-:W-:-:S00]  /*52b0*/  BRA `(.L_x_0) ;  /* 0xfffffffc00fc7947 */ /* 0x000fc0000383ffff */
[----:B------:R-:W-:-:S00]  /*52c0*/  NOP ;  /* 0x0000000000007918 */ /* 0x000fc00000000000 */
        /* <DEDUP_REMOVED lines=11> */
.L_x_1:


//--------------------- .nv.shared.reserved.0     --------------------------
	.section	.nv.shared.reserved.0,"aw",@nobits
	.weak		__nv_reservedSMEM_offset_0_alias
	.size		__nv_reservedSMEM_offset_0_alias, 0, 64
	.other		__nv_reservedSMEM_offset_0_alias,@"STO_CUDA_RESERVED_SHARED STV_DEFAULT"
__nv_reservedSMEM_offset_0_alias:
	.zero		0
	.zero		64


//--------------------- .nv.constant0._Z9RF_kernelPfiiiiiiiiiiiS_ --------------------------
	.section	.nv.constant0._Z9RF_kernelPfiiiiiiiiiiiS_,"a",@progbits
	.sectionflags	@""
	.align	4
.nv.constant0._Z9RF_kernelPfiiiiiiiiiiiS_:
	.zero		960


//--------------------- SYMBOLS --------------------------

	.type		.nv.reservedSmem.offset0,@object
	.size		.nv.reservedSmem.offset0,0x4
